	.target	sm_80

	.elftype	@"ET_EXEC"


//--------------------- .note.nv.tkinfo           --------------------------
	.section	.note.nv.tkinfo,"",@"SHT_NOTE"
	.sectionflags	@"SHF_NOTE_NV_TKINFO"
	.tkinfo
        /*0018*/ 	.word	0x00000002
        /*0030*/ 	.string	""
        /*0030*/ 	.string	"ptxas"
        /*0030*/ 	.string	"Cuda compilation tools, release 13.0, V13.0.88"
        /*0030*/ 	.string	"Build cuda_13.0.r13.0/compiler.36424714_0"
        /*0030*/ 	.string	"-v  -suppress-debug-info  -lineinfo  -arch sm_80 "



//--------------------- .note.nv.cuinfo           --------------------------
	.section	.note.nv.cuinfo,"",@"SHT_NOTE"
	.sectionflags	@"SHF_NOTE_NV_CUINFO"
        /*0018*/ 	.short	0x0002
        /*001a*/ 	.short	0x0050
        /*001c*/ 	.short	0x0082
	.zero		2


//--------------------- .nv.info                  --------------------------
	.section	.nv.info,"",@"SHT_CUDA_INFO"
	.align	4


	//----- nvinfo : EIATTR_REGCOUNT
	.align		4
        /*0000*/ 	.byte	0x04, 0x2f
        /*0002*/ 	.short	(.L_1 - .L_0)
	.align		4
.L_0:
        /*0004*/ 	.word	index@(matmul_kernel)
        /*0008*/ 	.word	0x0000007d


	//----- nvinfo : EIATTR_FRAME_SIZE
	.align		4
.L_1:
        /*000c*/ 	.byte	0x04, 0x11
        /*000e*/ 	.short	(.L_3 - .L_2)
	.align		4
.L_2:
        /*0010*/ 	.word	index@(matmul_kernel)
        /*0014*/ 	.word	0x00000000


	//----- nvinfo : EIATTR_MIN_STACK_SIZE
	.align		4
.L_3:
        /*0018*/ 	.byte	0x04, 0x12
        /*001a*/ 	.short	(.L_5 - .L_4)
	.align		4
.L_4:
        /*001c*/ 	.word	index@(matmul_kernel)
        /*0020*/ 	.word	0x00000000
.L_5:


//--------------------- .nv.info.matmul_kernel    --------------------------
	.section	.nv.info.matmul_kernel,"",@"SHT_CUDA_INFO"
	.sectionflags	@""
	.align	4


	//----- nvinfo : EIATTR_CUDA_API_VERSION
	.align		4
        /*0000*/ 	.byte	0x04, 0x37
        /*0002*/ 	.short	(.L_7 - .L_6)
.L_6:
        /*0004*/ 	.word	0x00000082


	//----- nvinfo : EIATTR_SW2861232_WAR
	.align		4
.L_7:
        /*0008*/ 	.byte	0x01, 0x35
	.zero		2


	//----- nvinfo : EIATTR_PARAM_CBANK
	.align		4
        /*000c*/ 	.byte	0x04, 0x0a
        /*000e*/ 	.short	(.L_9 - .L_8)
	.align		4
.L_8:
        /*0010*/ 	.word	index@(.nv.constant0.matmul_kernel)
        /*0014*/ 	.short	0x0160
        /*0016*/ 	.short	0x0050


	//----- nvinfo : EIATTR_CBANK_PARAM_SIZE
	.align		4
.L_9:
        /*0018*/ 	.byte	0x03, 0x19
        /*001a*/ 	.short	0x0050


	//----- nvinfo : EIATTR_KPARAM_INFO
	.align		4
        /*001c*/ 	.byte	0x04, 0x17
        /*001e*/ 	.short	(.L_11 - .L_10)
.L_10:
        /*0020*/ 	.word	0x00000000
        /*0024*/ 	.short	0x000d
        /*0026*/ 	.short	0x0048
        /*0028*/ 	.byte	0x00, 0xf4, 0x21, 0x00


	//----- nvinfo : EIATTR_KPARAM_INFO
	.align		4
.L_11:
        /*002c*/ 	.byte	0x04, 0x17
        /*002e*/ 	.short	(.L_13 - .L_12)
.L_12:
        /*0030*/ 	.word	0x00000000
        /*0034*/ 	.short	0x000c
        /*0036*/ 	.short	0x0040
        /*0038*/ 	.byte	0x00, 0xf4, 0x21, 0x00


	//----- nvinfo : EIATTR_KPARAM_INFO
	.align		4
.L_13:
        /*003c*/ 	.byte	0x04, 0x17
        /*003e*/ 	.short	(.L_15 - .L_14)
.L_14:
        /*0040*/ 	.word	0x00000000
        /*0044*/ 	.short	0x000b
        /*0046*/ 	.short	0x0038
        /*0048*/ 	.byte	0x00, 0xf0, 0x11, 0x00


	//----- nvinfo : EIATTR_KPARAM_INFO
	.align		4
.L_15:
        /*004c*/ 	.byte	0x04, 0x17
        /*004e*/ 	.short	(.L_17 - .L_16)
.L_16:
        /*0050*/ 	.word	0x00000000
        /*0054*/ 	.short	0x000a
        /*0056*/ 	.short	0x0034
        /*0058*/ 	.byte	0x00, 0xf0, 0x11, 0x00


	//----- nvinfo : EIATTR_KPARAM_INFO
	.align		4
.L_17:
        /*005c*/ 	.byte	0x04, 0x17
        /*005e*/ 	.short	(.L_19 - .L_18)
.L_18:
        /*0060*/ 	.word	0x00000000
        /*0064*/ 	.short	0x0009
        /*0066*/ 	.short	0x0030
        /*0068*/ 	.byte	0x00, 0xf0, 0x11, 0x00


	//----- nvinfo : EIATTR_KPARAM_INFO
	.align		4
.L_19:
        /*006c*/ 	.byte	0x04, 0x17
        /*006e*/ 	.short	(.L_21 - .L_20)
.L_20:
        /*0070*/ 	.word	0x00000000
        /*0074*/ 	.short	0x0008
        /*0076*/ 	.short	0x002c
        /*0078*/ 	.byte	0x00, 0xf0, 0x11, 0x00


	//----- nvinfo : EIATTR_KPARAM_INFO
	.align		4
.L_21:
        /*007c*/ 	.byte	0x04, 0x17
        /*007e*/ 	.short	(.L_23 - .L_22)
.L_22:
        /*0080*/ 	.word	0x00000000
        /*0084*/ 	.short	0x0007
        /*0086*/ 	.short	0x0028
        /*0088*/ 	.byte	0x00, 0xf0, 0x11, 0x00


	//----- nvinfo : EIATTR_KPARAM_INFO
	.align		4
.L_23:
        /*008c*/ 	.byte	0x04, 0x17
        /*008e*/ 	.short	(.L_25 - .L_24)
.L_24:
        /*0090*/ 	.word	0x00000000
        /*0094*/ 	.short	0x0006
        /*0096*/ 	.short	0x0024
        /*0098*/ 	.byte	0x00, 0xf0, 0x11, 0x00


	//----- nvinfo : EIATTR_KPARAM_INFO
	.align		4
.L_25:
        /*009c*/ 	.byte	0x04, 0x17
        /*009e*/ 	.short	(.L_27 - .L_26)
.L_26:
        /*00a0*/ 	.word	0x00000000
        /*00a4*/ 	.short	0x0005
        /*00a6*/ 	.short	0x0020
        /*00a8*/ 	.byte	0x00, 0xf0, 0x11, 0x00


	//----- nvinfo : EIATTR_KPARAM_INFO
	.align		4
.L_27:
        /*00ac*/ 	.byte	0x04, 0x17
        /*00ae*/ 	.short	(.L_29 - .L_28)
.L_28:
        /*00b0*/ 	.word	0x00000000
        /*00b4*/ 	.short	0x0004
        /*00b6*/ 	.short	0x001c
        /*00b8*/ 	.byte	0x00, 0xf0, 0x11, 0x00


	//----- nvinfo : EIATTR_KPARAM_INFO
	.align		4
.L_29:
        /*00bc*/ 	.byte	0x04, 0x17
        /*00be*/ 	.short	(.L_31 - .L_30)
.L_30:
        /*00c0*/ 	.word	0x00000000
        /*00c4*/ 	.short	0x0003
        /*00c6*/ 	.short	0x0018
        /*00c8*/ 	.byte	0x00, 0xf0, 0x11, 0x00


	//----- nvinfo : EIATTR_KPARAM_INFO
	.align		4
.L_31:
        /*00cc*/ 	.byte	0x04, 0x17
        /*00ce*/ 	.short	(.L_33 - .L_32)
.L_32:
        /*00d0*/ 	.word	0x00000000
        /*00d4*/ 	.short	0x0002
        /*00d6*/ 	.short	0x0010
        /*00d8*/ 	.byte	0x00, 0xf4, 0x21, 0x00


	//----- nvinfo : EIATTR_KPARAM_INFO
	.align		4
.L_33:
        /*00dc*/ 	.byte	0x04, 0x17
        /*00de*/ 	.short	(.L_35 - .L_34)
.L_34:
        /*00e0*/ 	.word	0x00000000
        /*00e4*/ 	.short	0x0001
        /*00e6*/ 	.short	0x0008
        /*00e8*/ 	.byte	0x00, 0xf4, 0x21, 0x00


	//----- nvinfo : EIATTR_KPARAM_INFO
	.align		4
.L_35:
        /*00ec*/ 	.byte	0x04, 0x17
        /*00ee*/ 	.short	(.L_37 - .L_36)
.L_36:
        /*00f0*/ 	.word	0x00000000
        /*00f4*/ 	.short	0x0000
        /*00f6*/ 	.short	0x0000
        /*00f8*/ 	.byte	0x00, 0xf4, 0x21, 0x00


	//----- nvinfo : EIATTR_MAXREG_COUNT
	.align		4
.L_37:
        /*00fc*/ 	.byte	0x03, 0x1b
        /*00fe*/ 	.short	0x00ff


	//----- nvinfo : EIATTR_NUM_BARRIERS
	.align		4
        /*0100*/ 	.byte	0x02, 0x4c
        /*0102*/ 	.byte	0x01
	.zero		1


	//----- nvinfo : EIATTR_MERCURY_ISA_VERSION
	.align		4
        /*0104*/ 	.byte	0x03, 0x5f
        /*0106*/ 	.short	0x0000


	//----- nvinfo : EIATTR_EXIT_INSTR_OFFSETS
	.align		4
        /*0108*/ 	.byte	0x04, 0x1c
        /*010a*/ 	.short	(.L_39 - .L_38)


	//   ....[0]....
.L_38:
        /*010c*/ 	.word	0x00002e20


	//   ....[1]....
        /*0110*/ 	.word	0x00002e50


	//----- nvinfo : EIATTR_REQNTID
	.align		4
.L_39:
        /*0114*/ 	.byte	0x04, 0x10
        /*0116*/ 	.short	(.L_41 - .L_40)
.L_40:
        /*0118*/ 	.word	0x00000100
        /*011c*/ 	.word	0x00000001
        /*0120*/ 	.word	0x00000001
.L_41:


//--------------------- .nv.callgraph             --------------------------
	.section	.nv.callgraph,"",@"SHT_CUDA_CALLGRAPH"
	.align	4
	.sectionentsize	8
	.align		4
        /*0000*/ 	.word	0x00000000
	.align		4
        /*0004*/ 	.word	0xffffffff
	.align		4
        /*0008*/ 	.word	0x00000000
	.align		4
        /*000c*/ 	.word	0xfffffffe
	.align		4
        /*0010*/ 	.word	0x00000000
	.align		4
        /*0014*/ 	.word	0xfffffffd
	.align		4
        /*0018*/ 	.word	0x00000000
	.align		4
        /*001c*/ 	.word	0xfffffffc


//--------------------- .nv.rel.action            --------------------------
	.section	.nv.rel.action,"",@"SHT_CUDA_RELOCINFO"
	.align	8
	.sectionentsize	8
        /*0000*/ 	.byte	0x73, 0x00, 0x00, 0x00, 0x00, 0x00, 0x00, 0x00, 0x00, 0x00, 0x00, 0x11, 0x25, 0x00, 0x05, 0x36


//--------------------- .nv.constant0.matmul_kernel --------------------------
	.section	.nv.constant0.matmul_kernel,"a",@progbits
	.sectionflags	@""
	.align	4
.nv.constant0.matmul_kernel:
	.zero		432


//--------------------- .text.matmul_kernel       --------------------------
	.section	.text.matmul_kernel,"ax",@progbits
	.sectioninfo	@"SHI_REGISTERS=125"
	.align	128
        .global         matmul_kernel
        .type           matmul_kernel,@function
        .size           matmul_kernel,(.L_x_3 - matmul_kernel)
        .other          matmul_kernel,@"STO_CUDA_ENTRY STV_DEFAULT"
matmul_kernel:
.text.matmul_kernel:
[----:B------:R-:W-:Y:S02]  /*0000*/  IMAD.MOV.U32 R1, RZ, RZ, c[0x0][0x28] ;  /* 0x00000a00ff017624 */ /* 0x000fe400078e00ff */
[----:B------:R-:W-:Y:S01]  /*0010*/  IMAD.MOV.U32 R6, RZ, RZ, 0x1f ;  /* 0x0000001fff067424 */ /* 0x000fe200078e00ff */
[----:B------:R-:W0:Y:S01]  /*0020*/  S2R R5, SR_CTAID.X ;  /* 0x0000000000057919 */ /* 0x000e220000002500 */
[----:B------:R-:W-:Y:S01]  /*0030*/  IMAD.MOV.U32 R61, RZ, RZ, c[0x0][0x180] ;  /* 0x00006000ff3d7624 */ /* 0x000fe200078e00ff */
[----:B------:R-:W-:Y:S02]  /*0040*/  ULDC.64 UR6, c[0x0][0x118] ;  /* 0x0000460000067ab9 */ /* 0x000fe40000000a00 */
[----:B------:R-:W-:Y:S02]  /*0050*/  IADD3 R0, R6, c[0x0][0x17c], RZ ;  /* 0x00005f0006007a10 */ /* 0x000fe40007ffe0ff */
[----:B------:R-:W-:Y:S02]  /*0060*/  IADD3 R61, R61, 0x7f, RZ ;  /* 0x0000007f3d3d7810 */ /* 0x000fe40007ffe0ff */
[----:B------:R-:W-:-:S04]  /*0070*/  SHF.R.S32.HI R3, RZ, 0x1f, R0 ;  /* 0x0000001fff037819 */ /* 0x000fc80000011400 */
[----:B------:R-:W-:-:S04]  /*0080*/  LEA.HI R3, R3, R0, RZ, 0x5 ;  /* 0x0000000003037211 */ /* 0x000fc800078f28ff */
[----:B------:R-:W-:-:S05]  /*0090*/  SHF.R.S32.HI R3, RZ, 0x5, R3 ;  /* 0x00000005ff037819 */ /* 0x000fca0000011403 */
[----:B------:R-:W-:Y:S01]  /*00a0*/  IMAD.SHL.U32 R4, R3, 0x8, RZ ;  /* 0x0000000803047824 */ /* 0x000fe200078e00ff */
[----:B0-----:R-:W-:-:S04]  /*00b0*/  IABS R10, R5 ;  /* 0x00000005000a7213 */ /* 0x001fc80000000000 */
[-C--:B------:R-:W-:Y:S02]  /*00c0*/  IABS R7, R4.reuse ;  /* 0x0000000400077213 */ /* 0x080fe40000000000 */
[----:B------:R-:W-:Y:S02]  /*00d0*/  IABS R11, R4 ;  /* 0x00000004000b7213 */ /* 0x000fe40000000000 */
[----:B------:R-:W0:Y:S08]  /*00e0*/  I2F.RP R0, R7 ;  /* 0x0000000700007306 */ /* 0x000e300000209400 */
[----:B0-----:R-:W0:Y:S02]  /*00f0*/  MUFU.RCP R0, R0 ;  /* 0x0000000000007308 */ /* 0x001e240000001000 */
[----:B0-----:R-:W-:Y:S01]  /*0100*/  IADD3 R2, R0, 0xffffffe, RZ ;  /* 0x0ffffffe00027810 */ /* 0x001fe20007ffe0ff */
[----:B------:R-:W-:-:S05]  /*0110*/  IMAD.MOV R0, RZ, RZ, -R11 ;  /* 0x000000ffff007224 */ /* 0x000fca00078e0a0b */
[----:B------:R0:W1:Y:S02]  /*0120*/  F2I.FTZ.U32.TRUNC.NTZ R3, R2 ;  /* 0x0000000200037305 */ /* 0x000064000021f000 */
[----:B0-----:R-:W-:Y:S02]  /*0130*/  IMAD.MOV.U32 R2, RZ, RZ, RZ ;  /* 0x000000ffff027224 */ /* 0x001fe400078e00ff */
[----:B-1----:R-:W-:-:S04]  /*0140*/  IMAD.MOV R8, RZ, RZ, -R3 ;  /* 0x000000ffff087224 */ /* 0x002fc800078e0a03 */
[----:B------:R-:W-:Y:S02]  /*0150*/  IMAD R9, R8, R7, RZ ;  /* 0x0000000708097224 */ /* 0x000fe400078e02ff */
[----:B------:R-:W-:Y:S02]  /*0160*/  IMAD.MOV.U32 R8, RZ, RZ, R10 ;  /* 0x000000ffff087224 */ /* 0x000fe400078e000a */
[----:B------:R-:W-:Y:S01]  /*0170*/  IMAD.HI.U32 R3, R3, R9, R2 ;  /* 0x0000000903037227 */ /* 0x000fe200078e0002 */
[----:B------:R-:W0:Y:S05]  /*0180*/  S2R R10, SR_TID.X ;  /* 0x00000000000a7919 */ /* 0x000e2a0000002100 */
[----:B------:R-:W-:-:S04]  /*0190*/  IMAD.HI.U32 R3, R3, R8, RZ ;  /* 0x0000000803037227 */ /* 0x000fc800078e00ff */
[----:B------:R-:W-:-:S05]  /*01a0*/  IMAD R0, R3, R0, R8 ;  /* 0x0000000003007224 */ /* 0x000fca00078e0208 */
[----:B------:R-:W-:Y:S02]  /*01b0*/  ISETP.GT.U32.AND P1, PT, R7, R0, PT ;  /* 0x000000000700720c */ /* 0x000fe40003f24070 */
[----:B0-----:R-:W-:Y:S02]  /*01c0*/  SHF.R.U32.HI R70, RZ, 0x5, R10 ;  /* 0x00000005ff467819 */ /* 0x001fe4000001160a */
[----:B------:R-:W-:-:S09]  /*01d0*/  LEA.HI R67, R10, 0x18, RZ, 0x1b ;  /* 0x000000180a437811 */ /* 0x000fd200078fd8ff */
[----:B------:R-:W-:Y:S01]  /*01e0*/  @!P1 IMAD.IADD R0, R0, 0x1, -R7 ;  /* 0x0000000100009824 */ /* 0x000fe200078e0a07 */
[----:B------:R-:W-:Y:S02]  /*01f0*/  @!P1 IADD3 R3, R3, 0x1, RZ ;  /* 0x0000000103039810 */ /* 0x000fe40007ffe0ff */
[----:B------:R-:W-:Y:S02]  /*0200*/  ISETP.NE.AND P1, PT, R4, RZ, PT ;  /* 0x000000ff0400720c */ /* 0x000fe40003f25270 */
[----:B------:R-:W-:Y:S02]  /*0210*/  ISETP.GE.U32.AND P0, PT, R0, R7, PT ;  /* 0x000000070000720c */ /* 0x000fe40003f06070 */
[----:B------:R-:W-:Y:S02]  /*0220*/  LOP3.LUT R0, R5, R4, RZ, 0x3c, !PT ;  /* 0x0000000405007212 */ /* 0x000fe400078e3cff */
[----:B------:R-:W-:Y:S02]  /*0230*/  SGXT.U32 R70, R70, 0x3 ;  /* 0x000000034646781a */ /* 0x000fe40000000000 */
[----:B------:R-:W-:-:S02]  /*0240*/  ISETP.GE.AND P2, PT, R0, RZ, PT ;  /* 0x000000ff0000720c */ /* 0x000fc40003f46270 */
[----:B------:R-:W-:-:S05]  /*0250*/  IADD3 R0, R6, c[0x0][0x178], RZ ;  /* 0x00005e0006007a10 */ /* 0x000fca0007ffe0ff */
[----:B------:R-:W-:-:S05]  /*0260*/  @P0 IADD3 R3, R3, 0x1, RZ ;  /* 0x0000000103030810 */ /* 0x000fca0007ffe0ff */
[----:B------:R-:W-:Y:S01]  /*0270*/  IMAD.MOV.U32 R2, RZ, RZ, R3 ;  /* 0x000000ffff027224 */ /* 0x000fe200078e0003 */
[----:B------:R-:W-:-:S03]  /*0280*/  SHF.R.S32.HI R3, RZ, 0x1f, R0 ;  /* 0x0000001fff037819 */ /* 0x000fc60000011400 */
[----:B------:R-:W-:Y:S01]  /*0290*/  @!P2 IMAD.MOV R2, RZ, RZ, -R2 ;  /* 0x000000ffff02a224 */ /* 0x000fe200078e0a02 */
[----:B------:R-:W-:Y:S02]  /*02a0*/  @!P1 LOP3.LUT R2, RZ, R4, RZ, 0x33, !PT ;  /* 0x00000004ff029212 */ /* 0x000fe400078e33ff */
[----:B------:R-:W-:-:S03]  /*02b0*/  LEA.HI R3, R3, R0, RZ, 0x5 ;  /* 0x0000000003037211 */ /* 0x000fc600078f28ff */
[----:B------:R-:W-:Y:S02]  /*02c0*/  IMAD.SHL.U32 R6, R2, 0x8, RZ ;  /* 0x0000000802067824 */ /* 0x000fe400078e00ff */
[----:B------:R-:W-:-:S03]  /*02d0*/  IMAD.MOV R2, RZ, RZ, -R2 ;  /* 0x000000ffff027224 */ /* 0x000fc600078e0a02 */
[----:B------:R-:W-:Y:S01]  /*02e0*/  LEA.HI.SX32 R3, R3, -R6, 0x1b ;  /* 0x8000000603037211 */ /* 0x000fe200078fdaff */
[----:B------:R-:W-:-:S03]  /*02f0*/  IMAD R4, R4, R2, R5 ;  /* 0x0000000204047224 */ /* 0x000fc600078e0205 */
[----:B------:R-:W-:Y:S02]  /*0300*/  IMNMX R11, R3, 0x8, PT ;  /* 0x00000008030b7817 */ /* 0x000fe40003800200 */
[----:B------:R-:W-:Y:S02]  /*0310*/  IABS R9, R4 ;  /* 0x0000000400097213 */ /* 0x000fe40000000000 */
[----:B------:R-:W-:-:S04]  /*0320*/  IABS R7, R11 ;  /* 0x0000000b00077213 */ /* 0x000fc80000000000 */
[----:B------:R-:W0:Y:S08]  /*0330*/  I2F.RP R0, R7 ;  /* 0x0000000700007306 */ /* 0x000e300000209400 */
[----:B0-----:R-:W0:Y:S02]  /*0340*/  MUFU.RCP R0, R0 ;  /* 0x0000000000007308 */ /* 0x001e240000001000 */
[----:B0-----:R-:W-:-:S06]  /*0350*/  IADD3 R3, R0, 0xffffffe, RZ ;  /* 0x0ffffffe00037810 */ /* 0x001fcc0007ffe0ff */
[----:B------:R-:W0:Y:S02]  /*0360*/  F2I.FTZ.U32.TRUNC.NTZ R3, R3 ;  /* 0x0000000300037305 */ /* 0x000e24000021f000 */
[----:B0-----:R-:W-:-:S04]  /*0370*/  IMAD.MOV R8, RZ, RZ, -R3 ;  /* 0x000000ffff087224 */ /* 0x001fc800078e0a03 */
[----:B------:R-:W-:Y:S01]  /*0380*/  IMAD.MOV.U32 R2, RZ, RZ, R8 ;  /* 0x000000ffff027224 */ /* 0x000fe200078e0008 */
[----:B------:R-:W-:-:S03]  /*0390*/  IABS R8, R11 ;  /* 0x0000000b00087213 */ /* 0x000fc60000000000 */
[----:B------:R-:W-:Y:S02]  /*03a0*/  IMAD R5, R2, R7, RZ ;  /* 0x0000000702057224 */ /* 0x000fe400078e02ff */
[----:B------:R-:W-:Y:S02]  /*03b0*/  IMAD.MOV.U32 R2, RZ, RZ, RZ ;  /* 0x000000ffff027224 */ /* 0x000fe400078e00ff */
[----:B------:R-:W-:Y:S02]  /*03c0*/  IMAD.MOV R0, RZ, RZ, -R8 ;  /* 0x000000ffff007224 */ /* 0x000fe400078e0a08 */
[----:B------:R-:W-:-:S06]  /*03d0*/  IMAD.HI.U32 R2, R3, R5, R2 ;  /* 0x0000000503027227 */ /* 0x000fcc00078e0002 */
[----:B------:R-:W-:-:S04]  /*03e0*/  IMAD.HI.U32 R2, R2, R9, RZ ;  /* 0x0000000902027227 */ /* 0x000fc800078e00ff */
[----:B------:R-:W-:Y:S01]  /*03f0*/  IMAD R0, R2, R0, R9 ;  /* 0x0000000002007224 */ /* 0x000fe200078e0209 */
[----:B------:R-:W-:-:S04]  /*0400*/  LOP3.LUT R9, R10, 0x1f, RZ, 0xc0, !PT ;  /* 0x0000001f0a097812 */ /* 0x000fc800078ec0ff */
[----:B------:R-:W-:-:S13]  /*0410*/  ISETP.GT.U32.AND P1, PT, R7, R0, PT ;  /* 0x000000000700720c */ /* 0x000fda0003f24070 */
[----:B------:R-:W-:Y:S01]  /*0420*/  @!P1 IMAD.IADD R0, R0, 0x1, -R7 ;  /* 0x0000000100009824 */ /* 0x000fe200078e0a07 */
[----:B------:R-:W-:Y:S02]  /*0430*/  @!P1 IADD3 R2, R2, 0x1, RZ ;  /* 0x0000000102029810 */ /* 0x000fe40007ffe0ff */
[----:B------:R-:W-:Y:S02]  /*0440*/  ISETP.NE.AND P1, PT, R11, RZ, PT ;  /* 0x000000ff0b00720c */ /* 0x000fe40003f25270 */
[----:B------:R-:W-:Y:S02]  /*0450*/  ISETP.GE.U32.AND P0, PT, R0, R7, PT ;  /* 0x000000070000720c */ /* 0x000fe40003f06070 */
[----:B------:R-:W-:-:S04]  /*0460*/  LOP3.LUT R0, R4, R11, RZ, 0x3c, !PT ;  /* 0x0000000b04007212 */ /* 0x000fc800078e3cff */
[----:B------:R-:W-:-:S07]  /*0470*/  ISETP.GE.AND P2, PT, R0, RZ, PT ;  /* 0x000000ff0000720c */ /* 0x000fce0003f46270 */
[----:B------:R-:W-:Y:S02]  /*0480*/  @P0 IADD3 R2, R2, 0x1, RZ ;  /* 0x0000000102020810 */ /* 0x000fe40007ffe0ff */
[----:B------:R-:W-:-:S04]  /*0490*/  LOP3.LUT P0, RZ, R10, 0x80, RZ, 0xc0, !PT ;  /* 0x000000800aff7812 */ /* 0x000fc8000780c0ff */
[----:B------:R-:W-:Y:S01]  /*04a0*/  @!P2 IMAD.MOV R2, RZ, RZ, -R2 ;  /* 0x000000ffff02a224 */ /* 0x000fe200078e0a02 */
[----:B------:R-:W-:Y:S02]  /*04b0*/  @!P1 LOP3.LUT R2, RZ, R11, RZ, 0x33, !PT ;  /* 0x0000000bff029212 */ /* 0x000fe400078e33ff */
[----:B------:R-:W-:-:S03]  /*04c0*/  ISETP.GT.AND P1, PT, R61, 0x7f, PT ;  /* 0x0000007f3d00780c */ /* 0x000fc60003f24270 */
[----:B------:R-:W-:-:S04]  /*04d0*/  IMAD.MOV R0, RZ, RZ, -R2 ;  /* 0x000000ffff007224 */ /* 0x000fc800078e0a02 */
[----:B------:R-:W-:-:S04]  /*04e0*/  IMAD R0, R11, R0, R4 ;  /* 0x000000000b007224 */ /* 0x000fc800078e0204 */
[----:B------:R-:W-:Y:S02]  /*04f0*/  IMAD.IADD R0, R6, 0x1, R0 ;  /* 0x0000000106007824 */ /* 0x000fe400078e0200 */
[----:B------:R-:W-:Y:S01]  /*0500*/  @!P1 PRMT R44, RZ, 0x7610, R44 ;  /* 0x00007610ff2c9816 */ /* 0x000fe2000000002c */
[----:B------:R-:W-:Y:S01]  /*0510*/  @!P1 IMAD.SHL.U32 R8, R10, 0x20, RZ ;  /* 0x000000200a089824 */ /* 0x000fe200078e00ff */
[----:B------:R-:W-:Y:S01]  /*0520*/  @!P1 PRMT R46, RZ, 0x7610, R46 ;  /* 0x00007610ff2e9816 */ /* 0x000fe2000000002e */
[----:B------:R-:W-:Y:S01]  /*0530*/  IMAD R9, R0, 0x20, R9 ;  /* 0x0000002000097824 */ /* 0x000fe200078e0209 */
[----:B------:R-:W-:Y:S01]  /*0540*/  @!P1 PRMT R44, R44, 0x5410, RZ ;  /* 0x000054102c2c9816 */ /* 0x000fe200000000ff */
[----:B------:R-:W-:Y:S01]  /*0550*/  @!P1 IMAD.SHL.U32 R7, R10, 0x40, RZ ;  /* 0x000000400a079824 */ /* 0x000fe200078e00ff */
[----:B------:R-:W-:Y:S01]  /*0560*/  @!P1 PRMT R46, R46, 0x5410, RZ ;  /* 0x000054102e2e9816 */ /* 0x000fe200000000ff */
[----:B------:R-:W-:Y:S01]  /*0570*/  IMAD.SHL.U32 R6, R2, 0x20, RZ ;  /* 0x0000002002067824 */ /* 0x000fe200078e00ff */
[----:B------:R-:W-:Y:S05]  /*0580*/  @!P1 BRA `(.L_x_0) ;  /* 0x0000257000009947 */ /* 0x000fea0003800000 */
[----:B------:R-:W-:Y:S01]  /*0590*/  IABS R0, c[0x0][0x17c] ;  /* 0x00005f0000007a13 */ /* 0x000fe20000000000 */
[----:B------:R-:W-:Y:S01]  /*05a0*/  CS2R R44, SRZ ;  /* 0x00000000002c7805 */ /* 0x000fe2000001ff00 */
[----:B------:R-:W-:Y:S01]  /*05b0*/  LOP3.LUT R13, R10, 0x80, RZ, 0xc0, !PT ;  /* 0x000000800a0d7812 */ /* 0x000fe200078ec0ff */
[----:B------:R-:W-:Y:S01]  /*05c0*/  CS2R R46, SRZ ;  /* 0x00000000002e7805 */ /* 0x000fe2000001ff00 */
[----:B------:R-:W0:Y:S01]  /*05d0*/  I2F.RP R7, R0 ;  /* 0x0000000000077306 */ /* 0x000e220000209400 */
[----:B------:R-:W-:Y:S01]  /*05e0*/  IABS R39, c[0x0][0x178] ;  /* 0x00005e0000277a13 */ /* 0x000fe20000000000 */
[----:B------:R-:W-:Y:S01]  /*05f0*/  ULDC UR4, c[0x0][0x180] ;  /* 0x0000600000047ab9 */ /* 0x000fe20000000800 */
[----:B------:R-:W-:-:S02]  /*0600*/  LEA.HI R4, R13, R6, RZ, 0x19 ;  /* 0x000000060d047211 */ /* 0x000fc400078fc8ff */
[----:B------:R-:W-:Y:S02]  /*0610*/  IABS R60, R9 ;  /* 0x00000009003c7213 */ /* 0x000fe40000000000 */
[C---:B------:R-:W-:Y:S02]  /*0620*/  IADD3 R5, R4.reuse, 0x1e, RZ ;  /* 0x0000001e04057810 */ /* 0x040fe40007ffe0ff */
[C---:B------:R-:W-:Y:S02]  /*0630*/  IADD3 R8, R4.reuse, 0x1c, RZ ;  /* 0x0000001c04087810 */ /* 0x040fe40007ffe0ff */
[----:B------:R-:W-:Y:S02]  /*0640*/  IABS R12, R5 ;  /* 0x00000005000c7213 */ /* 0x000fe40000000000 */
[----:B------:R-:W-:Y:S02]  /*0650*/  IABS R14, R8 ;  /* 0x00000008000e7213 */ /* 0x000fe40000000000 */
[C---:B------:R-:W-:Y:S01]  /*0660*/  IADD3 R18, R4.reuse, 0x1a, RZ ;  /* 0x0000001a04127810 */ /* 0x040fe20007ffe0ff */
[----:B0-----:R-:W0:Y:S01]  /*0670*/  MUFU.RCP R7, R7 ;  /* 0x0000000700077308 */ /* 0x001e220000001000 */
[----:B------:R-:W-:-:S02]  /*0680*/  IADD3 R19, R4, 0x18, RZ ;  /* 0x0000001804137810 */ /* 0x000fc40007ffe0ff */
[----:B------:R-:W-:Y:S02]  /*0690*/  IABS R15, R18 ;  /* 0x00000012000f7213 */ /* 0x000fe40000000000 */
[----:B------:R-:W-:Y:S02]  /*06a0*/  IABS R16, R19 ;  /* 0x0000001300107213 */ /* 0x000fe40000000000 */
[----:B------:R-:W-:Y:S02]  /*06b0*/  IADD3 R20, R4, 0x16, RZ ;  /* 0x0000001604147810 */ /* 0x000fe40007ffe0ff */
[----:B------:R-:W-:Y:S02]  /*06c0*/  ISETP.GE.AND P4, PT, R5, RZ, PT ;  /* 0x000000ff0500720c */ /* 0x000fe40003f86270 */
[----:B------:R-:W-:Y:S02]  /*06d0*/  ISETP.GE.AND P5, PT, R8, RZ, PT ;  /* 0x000000ff0800720c */ /* 0x000fe40003fa6270 */
[----:B------:R-:W-:-:S02]  /*06e0*/  IADD3 R22, R4, 0xc, RZ ;  /* 0x0000000c04167810 */ /* 0x000fc40007ffe0ff */
[C---:B------:R-:W-:Y:S02]  /*06f0*/  IADD3 R28, R4.reuse, 0xa, RZ ;  /* 0x0000000a041c7810 */ /* 0x040fe40007ffe0ff */
[----:B0-----:R-:W-:Y:S02]  /*0700*/  IADD3 R2, R7, 0xffffffe, RZ ;  /* 0x0ffffffe07027810 */ /* 0x001fe40007ffe0ff */
[----:B------:R-:W-:Y:S02]  /*0710*/  IABS R24, R22 ;  /* 0x0000001600187213 */ /* 0x000fe40000000000 */
[----:B------:R0:W1:Y:S01]  /*0720*/  F2I.FTZ.U32.TRUNC.NTZ R3, R2 ;  /* 0x0000000200037305 */ /* 0x000062000021f000 */
[C---:B------:R-:W-:Y:S02]  /*0730*/  IADD3 R30, R4.reuse, 0x8, RZ ;  /* 0x00000008041e7810 */ /* 0x040fe40007ffe0ff */
[----:B------:R-:W-:Y:S02]  /*0740*/  IADD3 R32, R4, 0x6, RZ ;  /* 0x0000000604207810 */ /* 0x000fe40007ffe0ff */
[----:B------:R-:W-:-:S02]  /*0750*/  IABS R25, R30 ;  /* 0x0000001e00197213 */ /* 0x000fc40000000000 */
[----:B------:R-:W-:Y:S01]  /*0760*/  IABS R27, R32 ;  /* 0x00000020001b7213 */ /* 0x000fe20000000000 */
[----:B0-----:R-:W-:Y:S01]  /*0770*/  IMAD.MOV.U32 R2, RZ, RZ, RZ ;  /* 0x000000ffff027224 */ /* 0x001fe200078e00ff */
[----:B------:R-:W-:Y:S02]  /*0780*/  IADD3 R34, R4, 0x4, RZ ;  /* 0x0000000404227810 */ /* 0x000fe40007ffe0ff */
[----:B------:R-:W-:Y:S02]  /*0790*/  IABS R33, R4 ;  /* 0x0000000400217213 */ /* 0x000fe40000000000 */
[----:B------:R-:W-:Y:S01]  /*07a0*/  IABS R29, R34 ;  /* 0x00000022001d7213 */ /* 0x000fe20000000000 */
[----:B-1----:R-:W-:Y:S01]  /*07b0*/  IMAD.MOV R11, RZ, RZ, -R3 ;  /* 0x000000ffff0b7224 */ /* 0x002fe200078e0a03 */
[----:B------:R-:W-:Y:S02]  /*07c0*/  SEL R37, RZ, 0x110, !P0 ;  /* 0x00000110ff257807 */ /* 0x000fe40004000000 */
[----:B------:R-:W-:Y:S01]  /*07d0*/  SHF.R.U32.HI R35, RZ, 0x2, R10 ;  /* 0x00000002ff237819 */ /* 0x000fe2000001160a */
[----:B------:R-:W-:Y:S01]  /*07e0*/  IMAD R11, R11, R0, RZ ;  /* 0x000000000b0b7224 */ /* 0x000fe200078e02ff */
[----:B------:R-:W-:-:S02]  /*07f0*/  LOP3.LUT R69, R70, 0x8, RZ, 0xfc, !PT ;  /* 0x0000000846457812 */ /* 0x000fc400078efcff */
[C---:B------:R-:W-:Y:S01]  /*0800*/  LOP3.LUT R68, R70.reuse, 0x10, RZ, 0xfc, !PT ;  /* 0x0000001046447812 */ /* 0x040fe200078efcff */
[----:B------:R-:W-:Y:S01]  /*0810*/  IMAD.HI.U32 R3, R3, R11, R2 ;  /* 0x0000000b03037227 */ /* 0x000fe200078e0002 */
[----:B------:R-:W-:-:S03]  /*0820*/  LOP3.LUT R66, R70, 0x20, RZ, 0xfc, !PT ;  /* 0x0000002046427812 */ /* 0x000fc600078efcff */
[----:B------:R-:W-:Y:S02]  /*0830*/  IMAD R59, R68, c[0x0][0x188], RZ ;  /* 0x00006200443b7a24 */ /* 0x000fe400078e02ff */
[----:B------:R-:W-:-:S04]  /*0840*/  IMAD.HI.U32 R2, R3, R12, RZ ;  /* 0x0000000c03027227 */ /* 0x000fc800078e00ff */
[----:B------:R-:W-:-:S04]  /*0850*/  IMAD.HI.U32 R7, R3, R14, RZ ;  /* 0x0000000e03077227 */ /* 0x000fc800078e00ff */
[----:B------:R-:W-:Y:S01]  /*0860*/  IMAD.MOV R11, RZ, RZ, -R2 ;  /* 0x000000ffff0b7224 */ /* 0x000fe200078e0a02 */
[----:B------:R-:W-:Y:S01]  /*0870*/  SHF.R.S32.HI R2, RZ, 0x1f, R61 ;  /* 0x0000001fff027819 */ /* 0x000fe2000001143d */
[----:B------:R-:W-:Y:S02]  /*0880*/  IMAD.MOV R7, RZ, RZ, -R7 ;  /* 0x000000ffff077224 */ /* 0x000fe400078e0a07 */
[----:B------:R-:W-:Y:S01]  /*0890*/  IMAD R12, R0, R11, R12 ;  /* 0x0000000b000c7224 */ /* 0x000fe200078e020c */
[----:B------:R-:W-:Y:S01]  /*08a0*/  LEA.HI R61, R2, R61, RZ, 0x7 ;  /* 0x0000003d023d7211 */ /* 0x000fe200078f38ff */
[C---:B------:R-:W-:Y:S02]  /*08b0*/  IMAD R11, R0.reuse, R7, R14 ;  /* 0x00000007000b7224 */ /* 0x040fe400078e020e */
[C---:B------:R-:W-:Y:S01]  /*08c0*/  IMAD.HI.U32 R7, R3.reuse, R15, RZ ;  /* 0x0000000f03077227 */ /* 0x040fe200078e00ff */
[C---:B------:R-:W-:Y:S02]  /*08d0*/  ISETP.GT.U32.AND P1, PT, R0.reuse, R12, PT ;  /* 0x0000000c0000720c */ /* 0x040fe40003f24070 */
[----:B------:R-:W-:Y:S01]  /*08e0*/  ISETP.GT.U32.AND P2, PT, R0, R11, PT ;  /* 0x0000000b0000720c */ /* 0x000fe20003f44070 */
[----:B------:R-:W-:Y:S01]  /*08f0*/  IMAD.HI.U32 R14, R3, R16, RZ ;  /* 0x00000010030e7227 */ /* 0x000fe200078e00ff */
[----:B------:R-:W-:-:S03]  /*0900*/  SHF.R.S32.HI R61, RZ, 0x7, R61 ;  /* 0x00000007ff3d7819 */ /* 0x000fc6000001143d */
[----:B------:R-:W-:Y:S02]  /*0910*/  IMAD.MOV R7, RZ, RZ, -R7 ;  /* 0x000000ffff077224 */ /* 0x000fe400078e0a07 */
[----:B------:R-:W-:Y:S02]  /*0920*/  IMAD.MOV R17, RZ, RZ, -R14 ;  /* 0x000000ffff117224 */ /* 0x000fe400078e0a0e */
[C---:B------:R-:W-:Y:S01]  /*0930*/  IMAD R14, R0.reuse, R7, R15 ;  /* 0x00000007000e7224 */ /* 0x040fe200078e020f */
[----:B------:R-:W-:Y:S01]  /*0940*/  IABS R7, R20 ;  /* 0x0000001400077213 */ /* 0x000fe20000000000 */
[----:B------:R-:W-:Y:S02]  /*0950*/  IMAD R15, R0, R17, R16 ;  /* 0x00000011000f7224 */ /* 0x000fe400078e0210 */
[----:B------:R-:W-:Y:S01]  /*0960*/  IMAD.SHL.U32 R2, R10, 0x2, RZ ;  /* 0x000000020a027824 */ /* 0x000fe200078e00ff */
[----:B------:R-:W0:Y:S01]  /*0970*/  I2F.RP R17, R39 ;  /* 0x0000002700117306 */ /* 0x000e220000209400 */
[----:B------:R-:W-:Y:S01]  /*0980*/  @!P1 IMAD.IADD R12, R12, 0x1, -R0 ;  /* 0x000000010c0c9824 */ /* 0x000fe200078e0a00 */
[----:B------:R-:W-:Y:S01]  /*0990*/  ISETP.GT.U32.AND P6, PT, R0, R15, PT ;  /* 0x0000000f0000720c */ /* 0x000fe20003fc4070 */
[----:B------:R-:W-:Y:S01]  /*09a0*/  IMAD.HI.U32 R5, R3, R7, RZ ;  /* 0x0000000703057227 */ /* 0x000fe200078e00ff */
[----:B------:R-:W-:-:S02]  /*09b0*/  LOP3.LUT R16, R2, 0x10, RZ, 0xc0, !PT ;  /* 0x0000001002107812 */ /* 0x000fc400078ec0ff */
[----:B------:R-:W-:Y:S01]  /*09c0*/  ISETP.GT.U32.AND P3, PT, R0, R12, PT ;  /* 0x0000000c0000720c */ /* 0x000fe20003f64070 */
[--C-:B------:R-:W-:Y:S01]  /*09d0*/  @!P2 IMAD.IADD R11, R11, 0x1, -R0.reuse ;  /* 0x000000010b0ba824 */ /* 0x100fe200078e0a00 */
[----:B------:R-:W-:Y:S01]  /*09e0*/  LEA.HI R13, R13, R16, RZ, 0x1e ;  /* 0x000000100d0d7211 */ /* 0x000fe200078ff0ff */
[----:B------:R-:W-:Y:S01]  /*09f0*/  IMAD.MOV R5, RZ, RZ, -R5 ;  /* 0x000000ffff057224 */ /* 0x000fe200078e0a05 */
[----:B------:R-:W-:Y:S01]  /*0a00*/  IADD3 R16, R4, 0x14, RZ ;  /* 0x0000001404107810 */ /* 0x000fe20007ffe0ff */
[----:B------:R-:W-:Y:S01]  /*0a10*/  IMAD R58, R66, c[0x0][0x188], RZ ;  /* 0x00006200423a7a24 */ /* 0x000fe200078e02ff */
[C---:B------:R-:W-:Y:S01]  /*0a20*/  ISETP.GT.U32.AND P1, PT, R0.reuse, R14, PT ;  /* 0x0000000e0000720c */ /* 0x040fe20003f24070 */
[C---:B------:R-:W-:Y:S01]  /*0a30*/  IMAD R5, R0.reuse, R5, R7 ;  /* 0x0000000500057224 */ /* 0x040fe200078e0207 */
[----:B------:R-:W-:Y:S01]  /*0a40*/  IABS R8, R16 ;  /* 0x0000001000087213 */ /* 0x000fe20000000000 */
[----:B------:R-:W-:Y:S01]  /*0a50*/  @!P6 IMAD.IADD R15, R15, 0x1, -R0 ;  /* 0x000000010f0fe824 */ /* 0x000fe200078e0a00 */
[C---:B------:R-:W-:Y:S01]  /*0a60*/  ISETP.GT.U32.AND P2, PT, R0.reuse, R11, PT ;  /* 0x0000000b0000720c */ /* 0x040fe20003f44070 */
[----:B0-----:R-:W0:Y:S02]  /*0a70*/  MUFU.RCP R17, R17 ;  /* 0x0000001100117308 */ /* 0x001e240000001000 */
[----:B------:R-:W-:Y:S01]  /*0a80*/  IMAD.HI.U32 R7, R3, R8, RZ ;  /* 0x0000000803077227 */ /* 0x000fe200078e00ff */
[----:B------:R-:W-:-:S03]  /*0a90*/  ISETP.GT.U32.AND P6, PT, R0, R15, PT ;  /* 0x0000000f0000720c */ /* 0x000fc60003fc4070 */
[--C-:B------:R-:W-:Y:S01]  /*0aa0*/  @!P3 IMAD.IADD R12, R12, 0x1, -R0.reuse ;  /* 0x000000010c0cb824 */ /* 0x100fe200078e0a00 */
[----:B------:R-:W-:Y:S01]  /*0ab0*/  ISETP.GE.AND P3, PT, R18, RZ, PT ;  /* 0x000000ff1200720c */ /* 0x000fe20003f66270 */
[----:B------:R-:W-:Y:S01]  /*0ac0*/  IMAD.MOV R7, RZ, RZ, -R7 ;  /* 0x000000ffff077224 */ /* 0x000fe200078e0a07 */
[----:B------:R-:W-:Y:S01]  /*0ad0*/  IADD3 R18, R4, 0xe, RZ ;  /* 0x0000000e04127810 */ /* 0x000fe20007ffe0ff */
[----:B------:R-:W-:Y:S01]  /*0ae0*/  @!P1 IMAD.IADD R14, R14, 0x1, -R0 ;  /* 0x000000010e0e9824 */ /* 0x000fe200078e0a00 */
[----:B------:R-:W-:Y:S01]  /*0af0*/  ISETP.GE.AND P1, PT, R19, RZ, PT ;  /* 0x000000ff1300720c */ /* 0x000fe20003f26270 */
[----:B------:R-:W-:Y:S01]  /*0b00*/  @!P4 IMAD.MOV R12, RZ, RZ, -R12 ;  /* 0x000000ffff0cc224 */ /* 0x000fe200078e0a0c */
[C---:B------:R-:W-:Y:S01]  /*0b10*/  ISETP.GT.U32.AND P4, PT, R0.reuse, R5, PT ;  /* 0x000000050000720c */ /* 0x040fe20003f84070 */
[----:B------:R-:W-:Y:S01]  /*0b20*/  IMAD R7, R0, R7, R8 ;  /* 0x0000000700077224 */ /* 0x000fe200078e0208 */
[----:B------:R-:W-:Y:S01]  /*0b30*/  IADD3 R8, R4, 0x12, RZ ;  /* 0x0000001204087810 */ /* 0x000fe20007ffe0ff */
[--C-:B------:R-:W-:Y:S01]  /*0b40*/  @!P2 IMAD.IADD R11, R11, 0x1, -R0.reuse ;  /* 0x000000010b0ba824 */ /* 0x100fe200078e0a00 */
[C---:B------:R-:W-:Y:S01]  /*0b50*/  ISETP.GT.U32.AND P2, PT, R0.reuse, R14, PT ;  /* 0x0000000e0000720c */ /* 0x040fe20003f44070 */
[----:B------:R-:W-:Y:S01]  /*0b60*/  @!P6 IMAD.IADD R15, R15, 0x1, -R0 ;  /* 0x000000010f0fe824 */ /* 0x000fe200078e0a00 */
[----:B------:R-:W-:Y:S01]  /*0b70*/  ISETP.GT.U32.AND P6, PT, R0, R7, PT ;  /* 0x000000070000720c */ /* 0x000fe20003fc4070 */
[----:B------:R-:W-:Y:S01]  /*0b80*/  @!P5 IMAD.MOV R11, RZ, RZ, -R11 ;  /* 0x000000ffff0bd224 */ /* 0x000fe200078e0a0b */
[----:B------:R-:W-:-:S02]  /*0b90*/  IABS R19, R8 ;  /* 0x0000000800137213 */ /* 0x000fc40000000000 */
[----:B------:R-:W-:Y:S01]  /*0ba0*/  ISETP.GE.AND P5, PT, R20, RZ, PT ;  /* 0x000000ff1400720c */ /* 0x000fe20003fa6270 */
[----:B------:R-:W-:Y:S01]  /*0bb0*/  @!P1 IMAD.MOV R15, RZ, RZ, -R15 ;  /* 0x000000ffff0f9224 */ /* 0x000fe200078e0a0f */
[----:B------:R-:W-:Y:S01]  /*0bc0*/  IABS R23, R18 ;  /* 0x0000001200177213 */ /* 0x000fe20000000000 */
[----:B------:R-:W-:Y:S01]  /*0bd0*/  @!P4 IMAD.IADD R5, R5, 0x1, -R0 ;  /* 0x000000010505c824 */ /* 0x000fe200078e0a00 */
[----:B0-----:R-:W-:-:S03]  /*0be0*/  IADD3 R17, R17, 0xffffffe, RZ ;  /* 0x0ffffffe11117810 */ /* 0x001fc60007ffe0ff */
[--C-:B------:R-:W-:Y:S01]  /*0bf0*/  @!P2 IMAD.IADD R14, R14, 0x1, -R0.reuse ;  /* 0x000000010e0ea824 */ /* 0x100fe200078e0a00 */
[----:B------:R-:W-:Y:S01]  /*0c00*/  ISETP.GE.AND P2, PT, R16, RZ, PT ;  /* 0x000000ff1000720c */ /* 0x000fe20003f46270 */
[----:B------:R-:W-:Y:S01]  /*0c10*/  @!P6 IMAD.IADD R7, R7, 0x1, -R0 ;  /* 0x000000010707e824 */ /* 0x000fe200078e0a00 */
[----:B------:R-:W-:Y:S01]  /*0c20*/  IADD3 R16, R4, 0x10, RZ ;  /* 0x0000001004107810 */ /* 0x000fe20007ffe0ff */
[----:B------:R-:W-:Y:S01]  /*0c30*/  @!P3 IMAD.MOV R14, RZ, RZ, -R14 ;  /* 0x000000ffff0eb224 */ /* 0x000fe200078e0a0e */
[----:B------:R-:W-:Y:S01]  /*0c40*/  ISETP.GT.U32.AND P4, PT, R0, R5, PT ;  /* 0x000000050000720c */ /* 0x000fe20003f84070 */
[----:B------:R-:W0:Y:S01]  /*0c50*/  F2I.FTZ.U32.TRUNC.NTZ R17, R17 ;  /* 0x0000001100117305 */ /* 0x000e22000021f000 */
[----:B------:R-:W-:Y:S01]  /*0c60*/  ISETP.GE.AND P3, PT, R8, RZ, PT ;  /* 0x000000ff0800720c */ /* 0x000fe20003f66270 */
[C---:B------:R-:W-:Y:S01]  /*0c70*/  IMAD.HI.U32 R8, R3.reuse, R19, RZ ;  /* 0x0000001303087227 */ /* 0x040fe200078e00ff */
[----:B------:R-:W-:Y:S02]  /*0c80*/  IABS R21, R16 ;  /* 0x0000001000157213 */ /* 0x000fe40000000000 */
[----:B------:R-:W-:Y:S01]  /*0c90*/  ISETP.GT.U32.AND P6, PT, R0, R7, PT ;  /* 0x000000070000720c */ /* 0x000fe20003fc4070 */
[----:B------:R-:W-:Y:S01]  /*0ca0*/  IMAD.MOV R8, RZ, RZ, -R8 ;  /* 0x000000ffff087224 */ /* 0x000fe200078e0a08 */
[----:B------:R-:W-:Y:S01]  /*0cb0*/  ISETP.GE.AND P1, PT, R16, RZ, PT ;  /* 0x000000ff1000720c */ /* 0x000fe20003f26270 */
[----:B------:R-:W-:-:S04]  /*0cc0*/  IMAD.HI.U32 R16, R3, R21, RZ ;  /* 0x0000001503107227 */ /* 0x000fc800078e00ff */
[----:B------:R-:W-:Y:S01]  /*0cd0*/  @!P4 IMAD.IADD R5, R5, 0x1, -R0 ;  /* 0x000000010505c824 */ /* 0x000fe200078e0a00 */
[----:B------:R-:W-:Y:S01]  /*0ce0*/  ISETP.GE.AND P4, PT, R18, RZ, PT ;  /* 0x000000ff1200720c */ /* 0x000fe20003f86270 */
[----:B------:R-:W-:Y:S02]  /*0cf0*/  IMAD.MOV R16, RZ, RZ, -R16 ;  /* 0x000000ffff107224 */ /* 0x000fe400078e0a10 */
[C---:B------:R-:W-:Y:S02]  /*0d00*/  IMAD R19, R0.reuse, R8, R19 ;  /* 0x0000000800137224 */ /* 0x040fe400078e0213 */
[C---:B------:R-:W-:Y:S02]  /*0d10*/  IMAD R21, R0.reuse, R16, R21 ;  /* 0x0000001000157224 */ /* 0x040fe400078e0215 */
[----:B------:R-:W-:Y:S01]  /*0d20*/  @!P6 IMAD.IADD R7, R7, 0x1, -R0 ;  /* 0x000000010707e824 */ /* 0x000fe200078e0a00 */
[----:B------:R-:W-:Y:S01]  /*0d30*/  ISETP.GT.U32.AND P6, PT, R0, R19, PT ;  /* 0x000000130000720c */ /* 0x000fe20003fc4070 */
[----:B------:R-:W-:-:S02]  /*0d40*/  IMAD.MOV.U32 R18, RZ, RZ, R5 ;  /* 0x000000ffff127224 */ /* 0x000fc400078e0005 */
[----:B------:R-:W-:-:S04]  /*0d50*/  IMAD.HI.U32 R8, R3, R23, RZ ;  /* 0x0000001703087227 */ /* 0x000fc800078e00ff */
[----:B------:R-:W-:Y:S01]  /*0d60*/  @!P5 IMAD.MOV R18, RZ, RZ, -R18 ;  /* 0x000000ffff12d224 */ /* 0x000fe200078e0a12 */
[----:B------:R-:W-:Y:S01]  /*0d70*/  ISETP.GT.U32.AND P5, PT, R0, R21, PT ;  /* 0x000000150000720c */ /* 0x000fe20003fa4070 */
[----:B------:R-:W-:-:S04]  /*0d80*/  IMAD.HI.U32 R16, R3, R24, RZ ;  /* 0x0000001803107227 */ /* 0x000fc800078e00ff */
[----:B------:R-:W-:Y:S02]  /*0d90*/  @!P6 IMAD.IADD R19, R19, 0x1, -R0 ;  /* 0x000000011313e824 */ /* 0x000fe400078e0a00 */
[----:B------:R-:W-:Y:S02]  /*0da0*/  IMAD.MOV R8, RZ, RZ, -R8 ;  /* 0x000000ffff087224 */ /* 0x000fe400078e0a08 */
[----:B------:R-:W-:Y:S01]  /*0db0*/  IMAD.MOV.U32 R20, RZ, RZ, R7 ;  /* 0x000000ffff147224 */ /* 0x000fe200078e0007 */
[C---:B------:R-:W-:Y:S01]  /*0dc0*/  ISETP.GT.U32.AND P6, PT, R0.reuse, R19, PT ;  /* 0x000000130000720c */ /* 0x040fe20003fc4070 */
[----:B------:R-:W-:Y:S02]  /*0dd0*/  IMAD.MOV R5, RZ, RZ, -R16 ;  /* 0x000000ffff057224 */ /* 0x000fe400078e0a10 */
[----:B------:R-:W-:Y:S02]  /*0de0*/  @!P5 IMAD.IADD R21, R21, 0x1, -R0 ;  /* 0x000000011515d824 */ /* 0x000fe400078e0a00 */
[----:B------:R-:W-:-:S02]  /*0df0*/  IMAD R7, R0, R8, R23 ;  /* 0x0000000800077224 */ /* 0x000fc400078e0217 */
[C---:B------:R-:W-:Y:S01]  /*0e00*/  IMAD R23, R0.reuse, R5, R24 ;  /* 0x0000000500177224 */ /* 0x040fe200078e0218 */
[----:B------:R-:W-:Y:S01]  /*0e10*/  ISETP.GT.U32.AND P5, PT, R0, R21, PT ;  /* 0x000000150000720c */ /* 0x000fe20003fa4070 */
[----:B0-----:R-:W-:Y:S01]  /*0e20*/  IMAD.MOV R8, RZ, RZ, -R17 ;  /* 0x000000ffff087224 */ /* 0x001fe200078e0a11 */
[----:B------:R-:W-:Y:S01]  /*0e30*/  IABS R24, R28 ;  /* 0x0000001c00187213 */ /* 0x000fe20000000000 */
[----:B------:R-:W-:Y:S01]  /*0e40*/  @!P2 IMAD.MOV R20, RZ, RZ, -R20 ;  /* 0x000000ffff14a224 */ /* 0x000fe200078e0a14 */
[----:B------:R-:W-:Y:S01]  /*0e50*/  ISETP.GE.AND P2, PT, R22, RZ, PT ;  /* 0x000000ff1600720c */ /* 0x000fe20003f46270 */
[----:B------:R-:W-:Y:S01]  /*0e60*/  @!P6 IMAD.IADD R19, R19, 0x1, -R0 ;  /* 0x000000011313e824 */ /* 0x000fe200078e0a00 */
[----:B------:R-:W-:Y:S01]  /*0e70*/  ISETP.GT.U32.AND P6, PT, R0, R7, PT ;  /* 0x000000070000720c */ /* 0x000fe20003fc4070 */
[----:B------:R-:W-:Y:S02]  /*0e80*/  IMAD R31, R8, R39, RZ ;  /* 0x00000027081f7224 */ /* 0x000fe400078e02ff */
[----:B------:R-:W-:-:S04]  /*0e90*/  IMAD.HI.U32 R5, R3, R24, RZ ;  /* 0x0000001803057227 */ /* 0x000fc800078e00ff */
[----:B------:R-:W-:Y:S01]  /*0ea0*/  @!P5 IMAD.IADD R21, R21, 0x1, -R0 ;  /* 0x000000011515d824 */ /* 0x000fe200078e0a00 */
[----:B------:R-:W-:Y:S01]  /*0eb0*/  ISETP.GT.U32.AND P5, PT, R0, R23, PT ;  /* 0x000000170000720c */ /* 0x000fe20003fa4070 */
[----:B------:R-:W-:-:S04]  /*0ec0*/  IMAD.HI.U32 R8, R3, R25, RZ ;  /* 0x0000001903087227 */ /* 0x000fc800078e00ff */
[----:B------:R-:W-:Y:S02]  /*0ed0*/  @!P6 IMAD.IADD R7, R7, 0x1, -R0 ;  /* 0x000000010707e824 */ /* 0x000fe400078e0a00 */
[----:B------:R-:W-:Y:S02]  /*0ee0*/  IMAD.MOV.U32 R16, RZ, RZ, RZ ;  /* 0x000000ffff107224 */ /* 0x000fe400078e00ff */
[----:B------:R-:W-:Y:S01]  /*0ef0*/  IMAD.HI.U32 R22, R3, R27, RZ ;  /* 0x0000001b03167227 */ /* 0x000fe200078e00ff */
[----:B------:R-:W-:-:S03]  /*0f00*/  ISETP.GT.U32.AND P6, PT, R0, R7, PT ;  /* 0x000000070000720c */ /* 0x000fc60003fc4070 */
[----:B------:R-:W-:Y:S02]  /*0f10*/  @!P5 IMAD.IADD R23, R23, 0x1, -R0 ;  /* 0x000000011717d824 */ /* 0x000fe400078e0a00 */
[----:B------:R-:W-:Y:S02]  /*0f20*/  IMAD.MOV R5, RZ, RZ, -R5 ;  /* 0x000000ffff057224 */ /* 0x000fe400078e0a05 */
[----:B------:R-:W-:Y:S01]  /*0f30*/  IMAD.MOV R26, RZ, RZ, -R8 ;  /* 0x000000ffff1a7224 */ /* 0x000fe200078e0a08 */
[----:B------:R-:W-:Y:S01]  /*0f40*/  ISETP.GT.U32.AND P5, PT, R0, R23, PT ;  /* 0x000000170000720c */ /* 0x000fe20003fa4070 */
[----:B------:R-:W-:-:S04]  /*0f50*/  IMAD.HI.U32 R8, R17, R31, R16 ;  /* 0x0000001f11087227 */ /* 0x000fc800078e0010 */
[C---:B------:R-:W-:Y:S02]  /*0f60*/  IMAD R17, R0.reuse, R5, R24 ;  /* 0x0000000500117224 */ /* 0x040fe400078e0218 */
[----:B------:R-:W-:Y:S02]  /*0f70*/  IMAD.MOV R22, RZ, RZ, -R22 ;  /* 0x000000ffff167224 */ /* 0x000fe400078e0a16 */
[----:B------:R-:W-:Y:S02]  /*0f80*/  IMAD R25, R0, R26, R25 ;  /* 0x0000001a00197224 */ /* 0x000fe400078e0219 */
[----:B------:R-:W-:-:S04]  /*0f90*/  IMAD.HI.U32 R5, R3, R29, RZ ;  /* 0x0000001d03057227 */ /* 0x000fc800078e00ff */
[----:B------:R-:W-:Y:S01]  /*0fa0*/  IMAD R27, R0, R22, R27 ;  /* 0x00000016001b7224 */ /* 0x000fe200078e021b */
[----:B------:R-:W-:Y:S01]  /*0fb0*/  IADD3 R22, R4, 0x2, RZ ;  /* 0x0000000204167810 */ /* 0x000fe20007ffe0ff */
[----:B------:R-:W-:Y:S01]  /*0fc0*/  @!P3 IMAD.MOV R19, RZ, RZ, -R19 ;  /* 0x000000ffff13b224 */ /* 0x000fe200078e0a13 */
[C---:B------:R-:W-:Y:S01]  /*0fd0*/  ISETP.GT.U32.AND P3, PT, R0.reuse, R17, PT ;  /* 0x000000110000720c */ /* 0x040fe20003f64070 */
[--C-:B------:R-:W-:Y:S01]  /*0fe0*/  @!P6 IMAD.IADD R7, R7, 0x1, -R0.reuse ;  /* 0x000000010707e824 */ /* 0x100fe200078e0a00 */
[C---:B------:R-:W-:Y:S01]  /*0ff0*/  ISETP.GT.U32.AND P6, PT, R0.reuse, R25, PT ;  /* 0x000000190000720c */ /* 0x040fe20003fc4070 */
[----:B------:R-:W-:Y:S01]  /*1000*/  IMAD.MOV R5, RZ, RZ, -R5 ;  /* 0x000000ffff057224 */ /* 0x000fe200078e0a05 */
[----:B------:R-:W-:Y:S01]  /*1010*/  IABS R31, R22 ;  /* 0x00000016001f7213 */ /* 0x000fe20000000000 */
[----:B------:R-:W-:Y:S01]  /*1020*/  @!P5 IMAD.IADD R23, R23, 0x1, -R0 ;  /* 0x000000011717d824 */ /* 0x000fe200078e0a00 */
[C---:B------:R-:W-:Y:S01]  /*1030*/  ISETP.GT.U32.AND P5, PT, R0.reuse, R27, PT ;  /* 0x0000001b0000720c */ /* 0x040fe20003fa4070 */
[----:B------:R-:W-:-:S02]  /*1040*/  IMAD R29, R0, R5, R29 ;  /* 0x00000005001d7224 */ /* 0x000fc400078e021d */
[----:B------:R-:W-:-:S04]  /*1050*/  IMAD.HI.U32 R5, R3, R33, RZ ;  /* 0x0000002103057227 */ /* 0x000fc800078e00ff */
[----:B------:R-:W-:Y:S02]  /*1060*/  IMAD.MOV R5, RZ, RZ, -R5 ;  /* 0x000000ffff057224 */ /* 0x000fe400078e0a05 */
[--C-:B------:R-:W-:Y:S02]  /*1070*/  @!P3 IMAD.IADD R17, R17, 0x1, -R0.reuse ;  /* 0x000000011111b824 */ /* 0x100fe400078e0a00 */
[----:B------:R-:W-:Y:S01]  /*1080*/  IMAD R33, R0, R5, R33 ;  /* 0x0000000500217224 */ /* 0x000fe200078e0221 */
[----:B------:R-:W-:Y:S01]  /*1090*/  LOP3.LUT R5, R10, 0x7f, RZ, 0xc0, !PT ;  /* 0x0000007f0a057812 */ /* 0x000fe200078ec0ff */
[--C-:B------:R-:W-:Y:S01]  /*10a0*/  @!P6 IMAD.IADD R25, R25, 0x1, -R0.reuse ;  /* 0x000000011919e824 */ /* 0x100fe200078e0a00 */
[C---:B------:R-:W-:Y:S01]  /*10b0*/  ISETP.GT.U32.AND P6, PT, R0.reuse, R17, PT ;  /* 0x000000110000720c */ /* 0x040fe20003fc4070 */
[----:B------:R-:W-:Y:S01]  /*10c0*/  @!P5 IMAD.IADD R27, R27, 0x1, -R0 ;  /* 0x000000011b1bd824 */ /* 0x000fe200078e0a00 */
[C---:B------:R-:W-:Y:S01]  /*10d0*/  ISETP.GT.U32.AND P3, PT, R0.reuse, R33, PT ;  /* 0x000000210000720c */ /* 0x040fe20003f64070 */
[----:B------:R-:W-:Y:S01]  /*10e0*/  IMAD.HI.U32 R3, R3, R31, RZ ;  /* 0x0000001f03037227 */ /* 0x000fe200078e00ff */
[----:B------:R-:W-:-:S03]  /*10f0*/  ISETP.GT.U32.AND P5, PT, R0, R25, PT ;  /* 0x000000190000720c */ /* 0x000fc60003fa4070 */
[----:B------:R-:W-:Y:S02]  /*1100*/  IMAD.MOV R3, RZ, RZ, -R3 ;  /* 0x000000ffff037224 */ /* 0x000fe400078e0a03 */
[----:B------:R-:W-:Y:S02]  /*1110*/  IMAD.MOV.U32 R16, RZ, RZ, R7 ;  /* 0x000000ffff107224 */ /* 0x000fe400078e0007 */
[C---:B------:R-:W-:Y:S02]  /*1120*/  IMAD R31, R0.reuse, R3, R31 ;  /* 0x00000003001f7224 */ /* 0x040fe400078e021f */
[--C-:B------:R-:W-:Y:S01]  /*1130*/  @!P6 IMAD.IADD R17, R17, 0x1, -R0.reuse ;  /* 0x000000011111e824 */ /* 0x100fe200078e0a00 */
[C---:B------:R-:W-:Y:S01]  /*1140*/  ISETP.GT.U32.AND P6, PT, R0.reuse, R29, PT ;  /* 0x0000001d0000720c */ /* 0x040fe20003fc4070 */
[--C-:B------:R-:W-:Y:S02]  /*1150*/  @!P3 IMAD.IADD R33, R33, 0x1, -R0.reuse ;  /* 0x000000012121b824 */ /* 0x100fe400078e0a00 */
[----:B------:R-:W-:Y:S01]  /*1160*/  @!P5 IMAD.IADD R25, R25, 0x1, -R0 ;  /* 0x000000011919d824 */ /* 0x000fe200078e0a00 */
[----:B------:R-:W-:Y:S01]  /*1170*/  ISETP.GT.U32.AND P5, PT, R0, R31, PT ;  /* 0x0000001f0000720c */ /* 0x000fe20003fa4070 */
[----:B------:R-:W-:Y:S01]  /*1180*/  IMAD.HI.U32 R8, R8, R60, RZ ;  /* 0x0000003c08087227 */ /* 0x000fe200078e00ff */
[----:B------:R-:W-:-:S03]  /*1190*/  ISETP.GT.U32.AND P3, PT, R0, R33, PT ;  /* 0x000000210000720c */ /* 0x000fc60003f64070 */
[----:B------:R-:W-:Y:S01]  /*11a0*/  @!P4 IMAD.MOV R16, RZ, RZ, -R16 ;  /* 0x000000ffff10c224 */ /* 0x000fe200078e0a10 */
[C---:B------:R-:W-:Y:S01]  /*11b0*/  ISETP.GT.U32.AND P4, PT, R0.reuse, R27, PT ;  /* 0x0000001b0000720c */ /* 0x040fe20003f84070 */
[----:B------:R-:W-:Y:S02]  /*11c0*/  IMAD.MOV R8, RZ, RZ, -R8 ;  /* 0x000000ffff087224 */ /* 0x000fe400078e0a08 */
[----:B------:R-:W-:Y:S02]  /*11d0*/  @!P6 IMAD.IADD R29, R29, 0x1, -R0 ;  /* 0x000000011d1de824 */ /* 0x000fe400078e0a00 */
[----:B------:R-:W-:Y:S02]  /*11e0*/  IMAD R60, R39, R8, R60 ;  /* 0x00000008273c7224 */ /* 0x000fe400078e023c */
[--C-:B------:R-:W-:Y:S01]  /*11f0*/  @!P5 IMAD.IADD R31, R31, 0x1, -R0.reuse ;  /* 0x000000011f1fd824 */ /* 0x100fe200078e0a00 */
[C---:B------:R-:W-:Y:S01]  /*1200*/  ISETP.GT.U32.AND P6, PT, R0.reuse, R29, PT ;  /* 0x0000001d0000720c */ /* 0x040fe20003fc4070 */
[----:B------:R-:W-:Y:S01]  /*1210*/  @!P3 IMAD.IADD R33, R33, 0x1, -R0 ;  /* 0x000000012121b824 */ /* 0x000fe200078e0a00 */
[----:B------:R-:W-:Y:S01]  /*1220*/  ISETP.GT.U32.AND P3, PT, R39, R60, PT ;  /* 0x0000003c2700720c */ /* 0x000fe20003f64070 */
[----:B------:R-:W-:Y:S01]  /*1230*/  IMAD.SHL.U32 R24, R5, 0x2, RZ ;  /* 0x0000000205187824 */ /* 0x000fe200078e00ff */
[----:B------:R-:W-:Y:S01]  /*1240*/  ISETP.GT.U32.AND P5, PT, R0, R31, PT ;  /* 0x0000001f0000720c */ /* 0x000fe20003fa4070 */
[----:B------:R-:W-:-:S02]  /*1250*/  IMAD.SHL.U32 R7, R10, 0x40, RZ ;  /* 0x000000400a077824 */ /* 0x000fc400078e00ff */
[--C-:B------:R-:W-:Y:S01]  /*1260*/  @!P4 IMAD.IADD R27, R27, 0x1, -R0.reuse ;  /* 0x000000011b1bc824 */ /* 0x100fe200078e0a00 */
[----:B------:R-:W-:Y:S01]  /*1270*/  ISETP.GE.AND P4, PT, R28, RZ, PT ;  /* 0x000000ff1c00720c */ /* 0x000fe20003f86270 */
[----:B------:R-:W-:Y:S01]  /*1280*/  @!P1 IMAD.MOV R21, RZ, RZ, -R21 ;  /* 0x000000ffff159224 */ /* 0x000fe200078e0a15 */
[----:B------:R-:W-:Y:S01]  /*1290*/  ISETP.GE.AND P1, PT, R4, RZ, PT ;  /* 0x000000ff0400720c */ /* 0x000fe20003f26270 */
[----:B------:R-:W-:Y:S01]  /*12a0*/  IMAD.SHL.U32 R8, R10, 0x8, RZ ;  /* 0x000000080a087824 */ /* 0x000fe200078e00ff */
[----:B------:R-:W-:Y:S01]  /*12b0*/  LOP3.LUT R3, R37, R24, RZ, 0x3c, !PT ;  /* 0x0000001825037212 */ /* 0x000fe200078e3cff */
[----:B------:R-:W-:Y:S01]  /*12c0*/  @!P2 IMAD.MOV R23, RZ, RZ, -R23 ;  /* 0x000000ffff17a224 */ /* 0x000fe200078e0a17 */
[----:B------:R-:W-:Y:S01]  /*12d0*/  LOP3.LUT R4, R2, 0x1fe, RZ, 0xc0, !PT ;  /* 0x000001fe02047812 */ /* 0x000fe200078ec0ff */
[----:B------:R-:W-:Y:S01]  /*12e0*/  @!P3 IMAD.IADD R60, R60, 0x1, -R39 ;  /* 0x000000013c3cb824 */ /* 0x000fe200078e0a27 */
[----:B------:R-:W-:Y:S01]  /*12f0*/  LOP3.LUT R24, R10, 0x7, RZ, 0xc0, !PT ;  /* 0x000000070a187812 */ /* 0x000fe200078ec0ff */
[--C-:B------:R-:W-:Y:S01]  /*1300*/  @!P6 IMAD.IADD R29, R29, 0x1, -R0.reuse ;  /* 0x000000011d1de824 */ /* 0x100fe200078e0a00 */
[----:B------:R-:W-:Y:S01]  /*1310*/  LOP3.LUT R37, R7, 0x1800, RZ, 0xc0, !PT ;  /* 0x0000180007257812 */ /* 0x000fe200078ec0ff */
[----:B------:R-:W-:Y:S01]  /*1320*/  @!P5 IMAD.IADD R31, R31, 0x1, -R0 ;  /* 0x000000011f1fd824 */ /* 0x000fe200078e0a00 */
[----:B------:R-:W-:Y:S01]  /*1330*/  LOP3.LUT R4, R4, 0x30, R35, 0x78, !PT ;  /* 0x0000003004047812 */ /* 0x000fe200078e7823 */
[----:B------:R-:W-:Y:S01]  /*1340*/  @!P4 IMAD.MOV R17, RZ, RZ, -R17 ;  /* 0x000000ffff11c224 */ /* 0x000fe200078e0a11 */
[----:B------:R-:W-:Y:S01]  /*1350*/  LOP3.LUT R35, R8, 0x30, RZ, 0xc0, !PT ;  /* 0x0000003008237812 */ /* 0x000fe200078ec0ff */
[----:B------:R-:W-:Y:S01]  /*1360*/  IMAD R37, R24, 0x10, R37 ;  /* 0x0000001018257824 */ /* 0x000fe200078e0225 */
[----:B------:R-:W-:Y:S01]  /*1370*/  ISETP.GE.AND P2, PT, R30, RZ, PT ;  /* 0x000000ff1e00720c */ /* 0x000fe20003f46270 */
[----:B------:R-:W-:Y:S01]  /*1380*/  IMAD.SHL.U32 R8, R10, 0x20, RZ ;  /* 0x000000200a087824 */ /* 0x000fe200078e00ff */
[----:B------:R-:W-:Y:S01]  /*1390*/  ISETP.GE.AND P3, PT, R32, RZ, PT ;  /* 0x000000ff2000720c */ /* 0x000fe20003f66270 */
[----:B------:R-:W-:Y:S01]  /*13a0*/  IMAD R26, R24, 0x40, R35 ;  /* 0x00000040181a7824 */ /* 0x000fe200078e0223 */
[----:B------:R-:W-:-:S02]  /*13b0*/  ISETP.GE.AND P6, PT, R34, RZ, PT ;  /* 0x000000ff2200720c */ /* 0x000fc40003fc6270 */
[----:B------:R-:W-:Y:S01]  /*13c0*/  ISETP.GE.AND P5, PT, R22, RZ, PT ;  /* 0x000000ff1600720c */ /* 0x000fe20003fa6270 */
[----:B------:R-:W-:Y:S01]  /*13d0*/  IMAD.MOV.U32 R22, RZ, RZ, R29 ;  /* 0x000000ffff167224 */ /* 0x000fe200078e001d */
[----:B------:R-:W-:Y:S02]  /*13e0*/  LOP3.LUT R37, R37, 0x30, R2, 0x78, !PT ;  /* 0x0000003025257812 */ /* 0x000fe400078e7802 */
[----:B------:R-:W-:Y:S02]  /*13f0*/  ISETP.GT.U32.AND P4, PT, R39, R60, PT ;  /* 0x0000003c2700720c */ /* 0x000fe40003f84070 */
[----:B------:R-:W-:Y:S01]  /*1400*/  LOP3.LUT R13, R26, R13, RZ, 0x3c, !PT ;  /* 0x0000000d1a0d7212 */ /* 0x000fe200078e3cff */
[----:B------:R-:W-:Y:S01]  /*1410*/  IMAD R2, R24, 0x100, R37 ;  /* 0x0000010018027824 */ /* 0x000fe200078e0225 */
[----:B------:R-:W-:Y:S01]  /*1420*/  LOP3.LUT R0, R8, 0x200, RZ, 0xc0, !PT ;  /* 0x0000020008007812 */ /* 0x000fe200078ec0ff */
[----:B------:R-:W-:Y:S01]  /*1430*/  IMAD.MOV.U32 R26, RZ, RZ, R33 ;  /* 0x000000ffff1a7224 */ /* 0x000fe200078e0021 */
[C---:B------:R-:W-:Y:S01]  /*1440*/  LOP3.LUT R62, R3.reuse, 0x20, RZ, 0x3c, !PT ;  /* 0x00000020033e7812 */ /* 0x040fe200078e3cff */
[----:B------:R-:W-:Y:S01]  /*1450*/  IMAD.MOV.U32 R24, RZ, RZ, R31 ;  /* 0x000000ffff187224 */ /* 0x000fe200078e001f */
[C---:B------:R-:W-:Y:S01]  /*1460*/  LOP3.LUT R63, R3.reuse, 0x40, RZ, 0x3c, !PT ;  /* 0x00000040033f7812 */ /* 0x040fe200078e3cff */
[----:B------:R-:W-:Y:S01]  /*1470*/  IMAD.IADD R0, R0, 0x1, R13 ;  /* 0x0000000100007824 */ /* 0x000fe200078e020d */
[----:B------:R-:W-:Y:S01]  /*1480*/  LOP3.LUT R13, RZ, c[0x0][0x17c], RZ, 0x33, !PT ;  /* 0x00005f00ff0d7a12 */ /* 0x000fe200078e33ff */
[----:B------:R-:W-:Y:S01]  /*1490*/  @!P2 IMAD.MOV R25, RZ, RZ, -R25 ;  /* 0x000000ffff19a224 */ /* 0x000fe200078e0a19 */
[----:B------:R-:W-:Y:S01]  /*14a0*/  ISETP.NE.AND P2, PT, RZ, c[0x0][0x17c], PT ;  /* 0x00005f00ff007a0c */ /* 0x000fe20003f45270 */
[----:B------:R-:W-:Y:S01]  /*14b0*/  @!P3 IMAD.MOV R27, RZ, RZ, -R27 ;  /* 0x000000ffff1bb224 */ /* 0x000fe200078e0a1b */
[----:B------:R-:W-:Y:S01]  /*14c0*/  LOP3.LUT R64, R3, 0x60, RZ, 0x3c, !PT ;  /* 0x0000006003407812 */ /* 0x000fe200078e3cff */
[----:B------:R-:W-:Y:S01]  /*14d0*/  @!P1 IMAD.MOV R26, RZ, RZ, -R26 ;  /* 0x000000ffff1a9224 */ /* 0x000fe200078e0a1a */
[C---:B------:R-:W-:Y:S01]  /*14e0*/  SEL R28, R13.reuse, R12, !P2 ;  /* 0x0000000c0d1c7207 */ /* 0x040fe20005000000 */
[----:B------:R-:W-:Y:S01]  /*14f0*/  @!P6 IMAD.MOV R22, RZ, RZ, -R22 ;  /* 0x000000ffff16e224 */ /* 0x000fe200078e0a16 */
[C---:B------:R-:W-:Y:S01]  /*1500*/  SEL R29, R13.reuse, R11, !P2 ;  /* 0x0000000b0d1d7207 */ /* 0x040fe20005000000 */
[----:B------:R-:W-:Y:S01]  /*1510*/  @!P5 IMAD.MOV R24, RZ, RZ, -R24 ;  /* 0x000000ffff18d224 */ /* 0x000fe200078e0a18 */
[C---:B------:R-:W-:Y:S01]  /*1520*/  SEL R30, R13.reuse, R14, !P2 ;  /* 0x0000000e0d1e7207 */ /* 0x040fe20005000000 */
[----:B------:R-:W-:Y:S01]  /*1530*/  @!P4 IMAD.IADD R60, R60, 0x1, -R39 ;  /* 0x000000013c3cc824 */ /* 0x000fe200078e0a27 */
[C---:B------:R-:W-:Y:S01]  /*1540*/  SEL R31, R13.reuse, R15, !P2 ;  /* 0x0000000f0d1f7207 */ /* 0x040fe20005000000 */
[----:B------:R-:W-:Y:S01]  /*1550*/  IMAD R28, R28, c[0x0][0x190], RZ ;  /* 0x000064001c1c7a24 */ /* 0x000fe200078e02ff */
[C---:B------:R-:W-:Y:S01]  /*1560*/  SEL R32, R13.reuse, R18, !P2 ;  /* 0x000000120d207207 */ /* 0x040fe20005000000 */
[----:B------:R-:W-:Y:S01]  /*1570*/  IMAD.MOV.U32 R71, RZ, RZ, R60 ;  /* 0x000000ffff477224 */ /* 0x000fe200078e003c */
[----:B------:R-:W-:Y:S01]  /*1580*/  SEL R33, R13, R20, !P2 ;  /* 0x000000140d217207 */ /* 0x000fe20005000000 */
[----:B------:R-:W-:Y:S01]  /*1590*/  IMAD R29, R29, c[0x0][0x190], RZ ;  /* 0x000064001d1d7a24 */ /* 0x000fe200078e02ff */
[C---:B------:R-:W-:Y:S01]  /*15a0*/  SEL R34, R13.reuse, R19, !P2 ;  /* 0x000000130d227207 */ /* 0x040fe20005000000 */
[----:B------:R-:W-:Y:S01]  /*15b0*/  IMAD R30, R30, c[0x0][0x190], RZ ;  /* 0x000064001e1e7a24 */ /* 0x000fe200078e02ff */
        /* <DEDUP_REMOVED lines=18> */
[----:B------:R-:W-:Y:S01]  /*16e0*/  ISETP.GE.AND P2, PT, R9, RZ, PT ;  /* 0x000000ff0900720c */ /* 0x000fe20003f46270 */
[----:B------:R-:W-:Y:S01]  /*16f0*/  IMAD R40, R40, c[0x0][0x190], RZ ;  /* 0x0000640028287a24 */ /* 0x000fe200078e02ff */
[----:B------:R-:W-:Y:S01]  /*1700*/  ISETP.NE.AND P1, PT, RZ, c[0x0][0x178], PT ;  /* 0x00005e00ff007a0c */ /* 0x000fe20003f25270 */
[----:B------:R-:W-:Y:S01]  /*1710*/  IMAD R41, R41, c[0x0][0x190], RZ ;  /* 0x0000640029297a24 */ /* 0x000fe200078e02ff */
[----:B------:R-:W-:Y:S01]  /*1720*/  LEA R105, P4, R28, c[0x0][0x168], 0x1 ;  /* 0x00005a001c697a11 */ /* 0x000fe200078808ff */
[----:B------:R-:W-:Y:S01]  /*1730*/  IMAD R42, R42, c[0x0][0x190], RZ ;  /* 0x000064002a2a7a24 */ /* 0x000fe200078e02ff */
[----:B------:R-:W-:Y:S01]  /*1740*/  LEA R102, P3, R29, c[0x0][0x168], 0x1 ;  /* 0x00005a001d667a11 */ /* 0x000fe200078608ff */
[----:B------:R-:W-:Y:S01]  /*1750*/  IMAD R43, R43, c[0x0][0x190], RZ ;  /* 0x000064002b2b7a24 */ /* 0x000fe200078e02ff */
[----:B------:R-:W-:Y:S01]  /*1760*/  LEA.HI.X.SX32 R104, R28, c[0x0][0x16c], 0x1, P4 ;  /* 0x00005b001c687a11 */ /* 0x000fe200020f0eff */
[----:B------:R-:W-:Y:S01]  /*1770*/  IMAD.MOV.U32 R24, RZ, RZ, c[0x0][0x18c] ;  /* 0x00006300ff187624 */ /* 0x000fe200078e00ff */
[----:B------:R-:W-:Y:S01]  /*1780*/  LEA.HI.X.SX32 R103, R29, c[0x0][0x16c], 0x1, P3 ;  /* 0x00005b001d677a11 */ /* 0x000fe200018f0eff */
[----:B------:R-:W-:Y:S01]  /*1790*/  IMAD.MOV.U32 R25, RZ, RZ, c[0x0][0x188] ;  /* 0x00006200ff197624 */ /* 0x000fe200078e00ff */
[----:B------:R-:W-:Y:S01]  /*17a0*/  LEA R95, P6, R32, c[0x0][0x168], 0x1 ;  /* 0x00005a00205f7a11 */ /* 0x000fe200078c08ff */
[----:B------:R-:W-:Y:S01]  /*17b0*/  @!P2 IMAD.MOV R71, RZ, RZ, -R71 ;  /* 0x000000ffff47a224 */ /* 0x000fe200078e0a47 */
[----:B------:R-:W-:Y:S01]  /*17c0*/  LEA R100, P2, R30, c[0x0][0x168], 0x1 ;  /* 0x00005a001e647a11 */ /* 0x000fe200078408ff */
[----:B------:R-:W-:Y:S01]  /*17d0*/  IMAD R22, R67, c[0x0][0x188], RZ ;  /* 0x0000620043167a24 */ /* 0x000fe200078e02ff */
[----:B------:R-:W-:Y:S01]  /*17e0*/  @!P1 LOP3.LUT R71, RZ, c[0x0][0x178], RZ, 0x33, !PT ;  /* 0x00005e00ff479a12 */ /* 0x000fe200078e33ff */
[----:B------:R-:W-:Y:S01]  /*17f0*/  IMAD R23, R70, c[0x0][0x188], RZ ;  /* 0x0000620046177a24 */ /* 0x000fe200078e02ff */
[----:B------:R-:W-:Y:S01]  /*1800*/  LEA R98, P1, R31, c[0x0][0x168], 0x1 ;  /* 0x00005a001f627a11 */ /* 0x000fe200078208ff */
[----:B------:R-:W-:Y:S01]  /*1810*/  IMAD.SHL.U32 R24, R24, 0x80, RZ ;  /* 0x0000008018187824 */ /* 0x000fe200078e00ff */
[----:B------:R-:W-:Y:S01]  /*1820*/  LEA.HI.X.SX32 R101, R30, c[0x0][0x16c], 0x1, P2 ;  /* 0x00005b001e657a11 */ /* 0x000fe200010f0eff */
[----:B------:R-:W-:Y:S01]  /*1830*/  IMAD R71, R71, c[0x0][0x184], RZ ;  /* 0x0000610047477a24 */ /* 0x000fe200078e02ff */
[----:B------:R-:W-:Y:S01]  /*1840*/  LEA.HI.X.SX32 R99, R31, c[0x0][0x16c], 0x1, P1 ;  /* 0x00005b001f637a11 */ /* 0x000fe200008f0eff */
[----:B------:R-:W-:Y:S01]  /*1850*/  IMAD.SHL.U32 R25, R25, 0x80, RZ ;  /* 0x0000008019197824 */ /* 0x000fe200078e00ff */
[----:B------:R-:W-:Y:S01]  /*1860*/  LEA R113, P4, R34, c[0x0][0x168], 0x1 ;  /* 0x00005a0022717a11 */ /* 0x000fe200078808ff */
[----:B------:R-:W-:Y:S01]  /*1870*/  IMAD R26, R5, c[0x0][0x18c], RZ ;  /* 0x00006300051a7a24 */ /* 0x000fe200078e02ff */
[----:B------:R-:W-:Y:S01]  /*1880*/  LEA R96, P5, R71, c[0x0][0x160], 0x1 ;  /* 0x0000580047607a11 */ /* 0x000fe200078a08ff */
[----:B------:R-:W-:Y:S01]  /*1890*/  IMAD R60, R69, c[0x0][0x188], RZ ;  /* 0x00006200453c7a24 */ /* 0x000fe200078e02ff */
[----:B------:R-:W-:-:S02]  /*18a0*/  LEA R90, P3, R35, c[0x0][0x168], 0x1 ;  /* 0x00005a00235a7a11 */ /* 0x000fc400078608ff */
[----:B------:R-:W-:Y:S02]  /*18b0*/  LEA.HI.X.SX32 R97, R71, c[0x0][0x164], 0x1, P5 ;  /* 0x0000590047617a11 */ /* 0x000fe400028f0eff */
[----:B------:R-:W-:Y:S02]  /*18c0*/  LEA R92, P5, R33, c[0x0][0x168], 0x1 ;  /* 0x00005a00215c7a11 */ /* 0x000fe400078a08ff */
[----:B------:R-:W-:Y:S02]  /*18d0*/  LEA R112, P2, R36, c[0x0][0x168], 0x1 ;  /* 0x00005a0024707a11 */ /* 0x000fe400078408ff */
[----:B------:R-:W-:Y:S02]  /*18e0*/  LEA R109, P1, R37, c[0x0][0x168], 0x1 ;  /* 0x00005a00256d7a11 */ /* 0x000fe400078208ff */
[C---:B------:R-:W-:Y:S02]  /*18f0*/  LOP3.LUT R11, R70.reuse, 0x28, RZ, 0xfc, !PT ;  /* 0x00000028460b7812 */ /* 0x040fe400078efcff */
[----:B------:R-:W-:-:S02]  /*1900*/  LOP3.LUT R12, R70, 0x30, RZ, 0xfc, !PT ;  /* 0x00000030460c7812 */ /* 0x000fc400078efcff */
[----:B------:R-:W-:Y:S01]  /*1910*/  LEA.HI R13, R10, 0x38, RZ, 0x1b ;  /* 0x000000380a0d7811 */ /* 0x000fe200078fd8ff */
[----:B------:R-:W-:Y:S01]  /*1920*/  IMAD R57, R11, c[0x0][0x188], RZ ;  /* 0x000062000b397a24 */ /* 0x000fe200078e02ff */
[----:B------:R-:W-:Y:S01]  /*1930*/  LOP3.LUT R14, R70, 0x40, RZ, 0xfc, !PT ;  /* 0x00000040460e7812 */ /* 0x000fe200078efcff */
[----:B------:R-:W-:Y:S01]  /*1940*/  IMAD R56, R12, c[0x0][0x188], RZ ;  /* 0x000062000c387a24 */ /* 0x000fe200078e02ff */
[C---:B------:R-:W-:Y:S01]  /*1950*/  LOP3.LUT R15, R70.reuse, 0x48, RZ, 0xfc, !PT ;  /* 0x00000048460f7812 */ /* 0x040fe200078efcff */
[----:B------:R-:W-:Y:S01]  /*1960*/  IMAD R49, R13, c[0x0][0x188], RZ ;  /* 0x000062000d317a24 */ /* 0x000fe200078e02ff */
[----:B------:R-:W-:Y:S01]  /*1970*/  LOP3.LUT R16, R70, 0x50, RZ, 0xfc, !PT ;  /* 0x0000005046107812 */ /* 0x000fe200078efcff */
[----:B------:R-:W-:Y:S01]  /*1980*/  IMAD R55, R14, c[0x0][0x188], RZ ;  /* 0x000062000e377a24 */ /* 0x000fe200078e02ff */
        /* <DEDUP_REMOVED lines=10> */
[----:B------:R-:W-:Y:S01]  /*1a30*/  LEA.HI.X.SX32 R94, R32, c[0x0][0x16c], 0x1, P6 ;  /* 0x00005b00205e7a11 */ /* 0x000fe200030f0eff */
[----:B------:R-:W-:Y:S01]  /*1a40*/  IMAD R50, R20, c[0x0][0x188], RZ ;  /* 0x0000620014327a24 */ /* 0x000fe200078e02ff */
[----:B------:R-:W-:Y:S01]  /*1a50*/  LEA.HI.X.SX32 R93, R33, c[0x0][0x16c], 0x1, P5 ;  /* 0x00005b00215d7a11 */ /* 0x000fe200028f0eff */
[----:B------:R-:W-:Y:S01]  /*1a60*/  IMAD R27, R21, c[0x0][0x188], RZ ;  /* 0x00006200151b7a24 */ /* 0x000fe200078e02ff */
[----:B------:R-:W-:-:S02]  /*1a70*/  LEA.HI.X.SX32 R115, R34, c[0x0][0x16c], 0x1, P4 ;  /* 0x00005b0022737a11 */ /* 0x000fc400020f0eff */
[----:B------:R-:W-:Y:S02]  /*1a80*/  LEA.HI.X.SX32 R91, R35, c[0x0][0x16c], 0x1, P3 ;  /* 0x00005b00235b7a11 */ /* 0x000fe400018f0eff */
[----:B------:R-:W-:Y:S02]  /*1a90*/  LEA.HI.X.SX32 R111, R36, c[0x0][0x16c], 0x1, P2 ;  /* 0x00005b00246f7a11 */ /* 0x000fe400010f0eff */
[----:B------:R-:W-:Y:S02]  /*1aa0*/  LEA.HI.X.SX32 R110, R37, c[0x0][0x16c], 0x1, P1 ;  /* 0x00005b00256e7a11 */ /* 0x000fe400008f0eff */
[----:B------:R-:W-:Y:S02]  /*1ab0*/  LEA R88, P6, R38, c[0x0][0x168], 0x1 ;  /* 0x00005a0026587a11 */ /* 0x000fe400078c08ff */
[----:B------:R-:W-:Y:S02]  /*1ac0*/  LEA R87, P5, R39, c[0x0][0x168], 0x1 ;  /* 0x00005a0027577a11 */ /* 0x000fe400078a08ff */
[----:B------:R-:W-:-:S02]  /*1ad0*/  LEA R84, P4, R40, c[0x0][0x168], 0x1 ;  /* 0x00005a0028547a11 */ /* 0x000fc400078808ff */
[----:B------:R-:W-:Y:S02]  /*1ae0*/  LEA R82, P3, R41, c[0x0][0x168], 0x1 ;  /* 0x00005a0029527a11 */ /* 0x000fe400078608ff */
[----:B------:R-:W-:Y:S02]  /*1af0*/  LEA R78, P2, R42, c[0x0][0x168], 0x1 ;  /* 0x00005a002a4e7a11 */ /* 0x000fe400078408ff */
[----:B------:R-:W-:Y:S02]  /*1b00*/  LEA R71, P1, R43, c[0x0][0x168], 0x1 ;  /* 0x00005a002b477a11 */ /* 0x000fe400078208ff */
[----:B------:R-:W-:Y:S02]  /*1b10*/  LOP3.LUT R65, R2, 0x40, RZ, 0x3c, !PT ;  /* 0x0000004002417812 */ /* 0x000fe400078e3cff */
[----:B------:R-:W-:Y:S02]  /*1b20*/  LEA.HI.X.SX32 R89, R38, c[0x0][0x16c], 0x1, P6 ;  /* 0x00005b0026597a11 */ /* 0x000fe400030f0eff */
[----:B------:R-:W-:-:S02]  /*1b30*/  LEA.HI.X.SX32 R86, R39, c[0x0][0x16c], 0x1, P5 ;  /* 0x00005b0027567a11 */ /* 0x000fc400028f0eff */
[----:B------:R-:W-:Y:S02]  /*1b40*/  LEA.HI.X.SX32 R85, R40, c[0x0][0x16c], 0x1, P4 ;  /* 0x00005b0028557a11 */ /* 0x000fe400020f0eff */
[----:B------:R-:W-:Y:S02]  /*1b50*/  LEA.HI.X.SX32 R83, R41, c[0x0][0x16c], 0x1, P3 ;  /* 0x00005b0029537a11 */ /* 0x000fe400018f0eff */
[----:B------:R-:W-:Y:S02]  /*1b60*/  LEA.HI.X.SX32 R77, R42, c[0x0][0x16c], 0x1, P2 ;  /* 0x00005b002a4d7a11 */ /* 0x000fe400010f0eff */
[----:B------:R-:W-:Y:S02]  /*1b70*/  LEA.HI.X.SX32 R76, R43, c[0x0][0x16c], 0x1, P1 ;  /* 0x00005b002b4c7a11 */ /* 0x000fe400008f0eff */
.L_x_1:
[----:B------:R-:W-:Y:S01]  /*1b80*/  ISETP.GE.AND P1, PT, R70, UR4, PT ;  /* 0x0000000446007c0c */ /* 0x000fe2000bf26270 */
[----:B------:R-:W-:Y:S01]  /*1b90*/  IMAD.WIDE R28, R23, 0x2, R96 ;  /* 0x00000002171c7825 */ /* 0x000fe200078e0260 */
[----:B------:R-:W-:Y:S02]  /*1ba0*/  PRMT R114, RZ, 0x7610, R114 ;  /* 0x00007610ff727816 */ /* 0x000fe40000000072 */
[----:B------:R-:W-:-:S09]  /*1bb0*/  ISETP.GE.AND P3, PT, R67, UR4, PT ;  /* 0x0000000443007c0c */ /* 0x000fd2000bf66270 */
[----:B------:R0:W2:Y:S01]  /*1bc0*/  @!P1 LDG.E.U16 R114, [R28.64] ;  /* 0x000000061c729981 */ /* 0x0000a2000c1e1500 */
[----:B------:R-:W-:Y:S01]  /*1bd0*/  ISETP.GE.AND P1, PT, R69, UR4, PT ;  /* 0x0000000445007c0c */ /* 0x000fe2000bf26270 */
[--C-:B------:R-:W-:Y:S01]  /*1be0*/  IMAD.WIDE R30, R60, 0x2, R96.reuse ;  /* 0x000000023c1e7825 */ /* 0x100fe200078e0260 */
[----:B------:R-:W-:Y:S02]  /*1bf0*/  ISETP.GE.AND P2, PT, R68, UR4, PT ;  /* 0x0000000444007c0c */ /* 0x000fe4000bf46270 */
[----:B------:R-:W-:Y:S01]  /*1c00*/  ISETP.GE.AND P4, PT, R66, UR4, PT ;  /* 0x0000000442007c0c */ /* 0x000fe2000bf86270 */
[----:B------:R-:W-:Y:S01]  /*1c10*/  IMAD.WIDE R32, R59, 0x2, R96 ;  /* 0x000000023b207825 */ /* 0x000fe200078e0260 */
[----:B0-----:R-:W-:-:S03]  /*1c20*/  PRMT R28, RZ, 0x7610, R28 ;  /* 0x00007610ff1c7816 */ /* 0x001fc6000000001c */
[----:B------:R-:W-:Y:S01]  /*1c30*/  IMAD.WIDE R34, R22, 0x2, R96 ;  /* 0x0000000216227825 */ /* 0x000fe200078e0260 */
[----:B------:R-:W-:-:S03]  /*1c40*/  PRMT R29, RZ, 0x7610, R29 ;  /* 0x00007610ff1d7816 */ /* 0x000fc6000000001d */
[----:B------:R0:W3:Y:S01]  /*1c50*/  @!P1 LDG.E.U16 R28, [R30.64] ;  /* 0x000000061e1c9981 */ /* 0x0000e2000c1e1500 */
[----:B------:R-:W-:Y:S01]  /*1c60*/  ISETP.GE.AND P1, PT, R12, UR4, PT ;  /* 0x000000040c007c0c */ /* 0x000fe2000bf26270 */
[--C-:B------:R-:W-:Y:S01]  /*1c70*/  IMAD.WIDE R36, R58, 0x2, R96.reuse ;  /* 0x000000023a247825 */ /* 0x100fe200078e0260 */
[----:B------:R-:W-:Y:S01]  /*1c80*/  ISETP.GE.AND P5, PT, R11, UR4, PT ;  /* 0x000000040b007c0c */ /* 0x000fe2000bfa6270 */
[----:B------:R1:W4:Y:S01]  /*1c90*/  @!P2 LDG.E.U16 R29, [R32.64] ;  /* 0x00000006201da981 */ /* 0x000322000c1e1500 */
[----:B------:R-:W-:Y:S01]  /*1ca0*/  ISETP.GE.AND P2, PT, R13, UR4, PT ;  /* 0x000000040d007c0c */ /* 0x000fe2000bf46270 */
[----:B------:R-:W-:Y:S01]  /*1cb0*/  IMAD.WIDE R38, R57, 0x2, R96 ;  /* 0x0000000239267825 */ /* 0x000fe200078e0260 */
[----:B0-----:R-:W-:Y:S02]  /*1cc0*/  PRMT R30, RZ, 0x7610, R30 ;  /* 0x00007610ff1e7816 */ /* 0x001fe4000000001e */
[----:B------:R-:W-:Y:S02]  /*1cd0*/  PRMT R31, RZ, 0x7610, R31 ;  /* 0x00007610ff1f7816 */ /* 0x000fe4000000001f */
[----:B-1----:R-:W-:-:S02]  /*1ce0*/  PRMT R33, RZ, 0x7610, R33 ;  /* 0x00007610ff217816 */ /* 0x002fc40000000021 */
[----:B------:R0:W5:Y:S01]  /*1cf0*/  @!P3 LDG.E.U16 R30, [R34.64] ;  /* 0x00000006221eb981 */ /* 0x000162000c1e1500 */
[----:B------:R-:W-:Y:S01]  /*1d00*/  ISETP.GE.AND P3, PT, R14, UR4, PT ;  /* 0x000000040e007c0c */ /* 0x000fe2000bf66270 */
[----:B------:R-:W-:Y:S01]  /*1d10*/  IMAD.WIDE R40, R55, 0x2, R96 ;  /* 0x0000000237287825 */ /* 0x000fe200078e0260 */
[----:B------:R-:W-:Y:S01]  /*1d20*/  PRMT R32, RZ, 0x7610, R32 ;  /* 0x00007610ff207816 */ /* 0x000fe20000000020 */
[----:B------:R1:W2:Y:S01]  /*1d30*/  @!P4 LDG.E.U16 R31, [R36.64] ;  /* 0x00000006241fc981 */ /* 0x0002a2000c1e1500 */
[----:B------:R-:W-:-:S04]  /*1d40*/  ISETP.GE.AND P4, PT, R15, UR4, PT ;  /* 0x000000040f007c0c */ /* 0x000fc8000bf86270 */
[----:B------:R1:W2:Y:S01]  /*1d50*/  @!P5 LDG.E.U16 R32, [R38.64] ;  /* 0x000000062620d981 */ /* 0x0002a2000c1e1500 */
[----:B0-----:R-:W-:Y:S01]  /*1d60*/  PRMT R35, RZ, 0x7610, R35 ;  /* 0x00007610ff237816 */ /* 0x001fe20000000023 */
[----:B-1----:R-:W-:Y:S01]  /*1d70*/  IMAD.WIDE R36, R56, 0x2, R96 ;  /* 0x0000000238247825 */ /* 0x002fe200078e0260 */
[----:B------:R-:W-:-:S04]  /*1d80*/  PRMT R34, RZ, 0x7610, R34 ;  /* 0x00007610ff227816 */ /* 0x000fc80000000022 */
[----:B------:R0:W4:Y:S04]  /*1d90*/  @!P3 LDG.E.U16 R35, [R40.64] ;  /* 0x000000062823b981 */ /* 0x000128000c1e1500 */
[----:B------:R1:W5:Y:S01]  /*1da0*/  @!P1 LDG.E.U16 R33, [R36.64] ;  /* 0x0000000624219981 */ /* 0x000362000c1e1500 */
[----:B------:R-:W-:Y:S01]  /*1db0*/  ISETP.GE.AND P1, PT, R16, UR4, PT ;  /* 0x0000000410007c0c */ /* 0x000fe2000bf26270 */
[----:B------:R-:W-:-:S04]  /*1dc0*/  IMAD.WIDE R38, R49, 0x2, R96 ;  /* 0x0000000231267825 */ /* 0x000fc800078e0260 */
[----:B0-----:R-:W-:Y:S01]  /*1dd0*/  IMAD.WIDE R40, R54, 0x2, R96 ;  /* 0x0000000236287825 */ /* 0x001fe200078e0260 */
[----:B------:R0:W5:Y:S01]  /*1de0*/  @!P2 LDG.E.U16 R34, [R38.64] ;  /* 0x000000062622a981 */ /* 0x000162000c1e1500 */
[----:B-1----:R-:W-:Y:S02]  /*1df0*/  PRMT R36, RZ, 0x7610, R36 ;  /* 0x00007610ff247816 */ /* 0x002fe40000000024 */
[----:B------:R-:W-:Y:S01]  /*1e00*/  IMAD.WIDE R42, R53, 0x2, R96 ;  /* 0x00000002352a7825 */ /* 0x000fe200078e0260 */
[----:B------:R-:W-:Y:S02]  /*1e10*/  ISETP.GE.AND P3, PT, R18, UR4, PT ;  /* 0x0000000412007c0c */ /* 0x000fe4000bf66270 */
[----:B------:R-:W-:Y:S01]  /*1e20*/  PRMT R37, RZ, 0x7610, R37 ;  /* 0x00007610ff257816 */ /* 0x000fe20000000025 */
[----:B------:R1:W5:Y:S01]  /*1e30*/  @!P4 LDG.E.U16 R36, [R40.64] ;  /* 0x000000062824c981 */ /* 0x000362000c1e1500 */
[----:B------:R-:W-:Y:S02]  /*1e40*/  ISETP.GE.AND P4, PT, R20, UR4, PT ;  /* 0x0000000414007c0c */ /* 0x000fe4000bf86270 */
[----:B------:R-:W-:-:S02]  /*1e50*/  ISETP.GE.AND P2, PT, R17, UR4, PT ;  /* 0x0000000411007c0c */ /* 0x000fc4000bf46270 */
[----:B------:R1:W5:Y:S01]  /*1e60*/  @!P1 LDG.E.U16 R37, [R42.64] ;  /* 0x000000062a259981 */ /* 0x000362000c1e1500 */
[----:B------:R-:W-:Y:S01]  /*1e70*/  ISETP.GE.AND P5, PT, R19, UR4, PT ;  /* 0x0000000413007c0c */ /* 0x000fe2000bfa6270 */
[----:B------:R-:W-:Y:S01]  /*1e80*/  IMAD.WIDE R74, R50, 0x2, R96 ;  /* 0x00000002324a7825 */ /* 0x000fe200078e0260 */
[----:B0-----:R-:W-:Y:S02]  /*1e90*/  PRMT R39, RZ, 0x7610, R39 ;  /* 0x00007610ff277816 */ /* 0x001fe40000000027 */
[----:B------:R-:W-:Y:S02]  /*1ea0*/  ISETP.GE.AND P1, PT, R21, UR4, PT ;  /* 0x0000000415007c0c */ /* 0x000fe4000bf26270 */
[----:B-1----:R-:W-:Y:S01]  /*1eb0*/  PRMT R41, RZ, 0x7610, R41 ;  /* 0x00007610ff297816 */ /* 0x002fe20000000029 */
[----:B------:R-:W-:Y:S01]  /*1ec0*/  IMAD.WIDE R72, R48, 0x2, R96 ;  /* 0x0000000230487825 */ /* 0x000fe200078e0260 */
[----:B------:R-:W-:-:S03]  /*1ed0*/  PRMT R38, RZ, 0x7610, R38 ;  /* 0x00007610ff267816 */ /* 0x000fc60000000026 */
[----:B------:R-:W-:Y:S01]  /*1ee0*/  IMAD.WIDE R42, R52, 0x2, R96 ;  /* 0x00000002342a7825 */ /* 0x000fe200078e0260 */
[----:B------:R0:W5:Y:S01]  /*1ef0*/  @!P4 LDG.E.U16 R41, [R74.64] ;  /* 0x000000064a29c981 */ /* 0x000162000c1e1500 */
[----:B------:R-:W-:-:S03]  /*1f00*/  PRMT R40, RZ, 0x7610, R40 ;  /* 0x00007610ff287816 */ /* 0x000fc60000000028 */
[----:B------:R1:W5:Y:S04]  /*1f10*/  @!P3 LDG.E.U16 R39, [R42.64] ;  /* 0x000000062a27b981 */ /* 0x000368000c1e1500 */
[----:B------:R1:W5:Y:S01]  /*1f20*/  @!P2 LDG.E.U16 R38, [R72.64] ;  /* 0x000000064826a981 */ /* 0x000362000c1e1500 */
[----:B0-----:R-:W-:Y:S02]  /*1f30*/  IMAD.MOV.U32 R74, RZ, RZ, R78 ;  /* 0x000000ffff4a7224 */ /* 0x001fe400078e004e */
[----:B------:R-:W-:Y:S01]  /*1f40*/  IMAD.WIDE R78, R27, 0x2, R96 ;  /* 0x000000021b4e7825 */ /* 0x000fe200078e0260 */
[----:B-1----:R-:W-:-:S03]  /*1f50*/  PRMT R42, RZ, 0x7610, R42 ;  /* 0x00007610ff2a7816 */ /* 0x002fc6000000002a */
[----:B------:R-:W-:-:S03]  /*1f60*/  IMAD.WIDE R72, R51, 0x2, R96 ;  /* 0x0000000233487825 */ /* 0x000fc600078e0260 */
[----:B------:R0:W5:Y:S04]  /*1f70*/  @!P1 LDG.E.U16 R42, [R78.64] ;  /* 0x000000064e2a9981 */ /* 0x000168000c1e1500 */
[----:B------:R1:W5:Y:S04]  /*1f80*/  @!P5 LDG.E.U16 R40, [R72.64] ;  /* 0x000000064828d981 */ /* 0x000368000c1e1500 */
[----:B------:R-:W-:Y:S01]  /*1f90*/  BAR.SYNC.DEFER_BLOCKING 0x0 ;  /* 0x0000000000007b1d */ /* 0x000fe20000010000 */
[----:B------:R-:W-:Y:S01]  /*1fa0*/  ISETP.GE.AND P2, PT, R5, UR4, PT ;  /* 0x0000000405007c0c */ /* 0x000fe2000bf46270 */
[----:B------:R-:W-:-:S02]  /*1fb0*/  IMAD.MOV.U32 R75, RZ, RZ, R77 ;  /* 0x000000ffff4b7224 */ /* 0x000fc400078e004d */
[--C-:B-1----:R-:W-:Y:S01]  /*1fc0*/  IMAD.MOV.U32 R72, RZ, RZ, R71.reuse ;  /* 0x000000ffff487224 */ /* 0x102fe200078e0047 */
[----:B------:R-:W-:Y:S01]  /*1fd0*/  PRMT R71, RZ, 0x7610, R71 ;  /* 0x00007610ff477816 */ /* 0x000fe20000000047 */
[----:B------:R-:W-:Y:S02]  /*1fe0*/  IMAD.MOV.U32 R73, RZ, RZ, R76 ;  /* 0x000000ffff497224 */ /* 0x000fe400078e004c */
[----:B------:R-:W-:Y:S01]  /*1ff0*/  IMAD.WIDE R76, R26, 0x2, R74 ;  /* 0x000000021a4c7825 */ /* 0x000fe200078e024a */
[----:B------:R-:W-:-:S03]  /*2000*/  PRMT R43, RZ, 0x7610, R43 ;  /* 0x00007610ff2b7816 */ /* 0x000fc6000000002b */
[----:B------:R-:W-:Y:S01]  /*2010*/  IMAD.WIDE R80, R26, 0x2, R72 ;  /* 0x000000021a507825 */ /* 0x000fe200078e0248 */
[----:B------:R-:W-:-:S03]  /*2020*/  PRMT R106, RZ, 0x7610, R106 ;  /* 0x00007610ff6a7816 */ /* 0x000fc6000000006a */
[----:B0-----:R-:W-:Y:S02]  /*2030*/  IMAD.MOV.U32 R78, RZ, RZ, R84 ;  /* 0x000000ffff4e7224 */ /* 0x001fe400078e0054 */
[----:B------:R-:W-:Y:S01]  /*2040*/  IMAD.MOV.U32 R79, RZ, RZ, R85 ;  /* 0x000000ffff4f7224 */ /* 0x000fe200078e0055 */
[----:B------:R0:W5:Y:S01]  /*2050*/  @!P2 LDG.E.U16 R71, [R76.64] ;  /* 0x000000064c47a981 */ /* 0x000162000c1e1500 */
[----:B------:R-:W-:-:S03]  /*2060*/  PRMT R107, RZ, 0x7610, R107 ;  /* 0x00007610ff6b7816 */ /* 0x000fc6000000006b */
[----:B------:R1:W5:Y:S01]  /*2070*/  @!P2 LDG.E.U16 R43, [R80.64] ;  /* 0x00000006502ba981 */ /* 0x000362000c1e1500 */
[----:B0-----:R-:W-:Y:S02]  /*2080*/  IMAD.MOV.U32 R76, RZ, RZ, R82 ;  /* 0x000000ffff4c7224 */ /* 0x001fe400078e0052 */
[----:B------:R-:W-:Y:S02]  /*2090*/  IMAD.MOV.U32 R77, RZ, RZ, R83 ;  /* 0x000000ffff4d7224 */ /* 0x000fe400078e0053 */
[----:B-1----:R-:W-:Y:S02]  /*20a0*/  IMAD.MOV.U32 R80, RZ, RZ, R87 ;  /* 0x000000ffff507224 */ /* 0x002fe400078e0057 */
[----:B------:R-:W-:Y:S02]  /*20b0*/  IMAD.MOV.U32 R81, RZ, RZ, R86 ;  /* 0x000000ffff517224 */ /* 0x000fe400078e0056 */
[----:B------:R-:W-:Y:S01]  /*20c0*/  IMAD.WIDE R82, R26, 0x2, R76 ;  /* 0x000000021a527825 */ /* 0x000fe200078e024c */
[----:B------:R-:W-:-:S03]  /*20d0*/  PRMT R108, RZ, 0x7610, R108 ;  /* 0x00007610ff6c7816 */ /* 0x000fc6000000006c */
[C---:B------:R-:W-:Y:S01]  /*20e0*/  IMAD.WIDE R84, R26.reuse, 0x2, R78 ;  /* 0x000000021a547825 */ /* 0x040fe200078e024e */
[----:B------:R0:W5:Y:S03]  /*20f0*/  @!P2 LDG.E.U16 R106, [R82.64] ;  /* 0x00000006526aa981 */ /* 0x000166000c1e1500 */
[----:B------:R-:W-:Y:S01]  /*2100*/  IMAD.WIDE R86, R26, 0x2, R80 ;  /* 0x000000021a567825 */ /* 0x000fe200078e0250 */
[----:B------:R1:W5:Y:S04]  /*2110*/  @!P2 LDG.E.U16 R107, [R84.64] ;  /* 0x00000006546ba981 */ /* 0x000368000c1e1500 */
[----:B------:R1:W5:Y:S01]  /*2120*/  @!P2 LDG.E.U16 R108, [R86.64] ;  /* 0x00000006566ca981 */ /* 0x000362000c1e1500 */
[----:B0-----:R-:W-:-:S02]  /*2130*/  IMAD.MOV.U32 R82, RZ, RZ, R88 ;  /* 0x000000ffff527224 */ /* 0x001fc400078e0058 */
[----:B------:R-:W-:Y:S02]  /*2140*/  IMAD.MOV.U32 R83, RZ, RZ, R89 ;  /* 0x000000ffff537224 */ /* 0x000fe400078e0059 */
[--C-:B-1----:R-:W-:Y:S01]  /*2150*/  IMAD.MOV.U32 R84, RZ, RZ, R109.reuse ;  /* 0x000000ffff547224 */ /* 0x102fe200078e006d */
[----:B------:R-:W-:Y:S01]  /*2160*/  PRMT R109, RZ, 0x7610, R109 ;  /* 0x00007610ff6d7816 */ /* 0x000fe2000000006d */
[----:B------:R-:W-:Y:S02]  /*2170*/  IMAD.MOV.U32 R85, RZ, RZ, R110 ;  /* 0x000000ffff557224 */ /* 0x000fe400078e006e */
[----:B------:R-:W-:Y:S01]  /*2180*/  IMAD.WIDE R86, R26, 0x2, R82 ;  /* 0x000000021a567825 */ /* 0x000fe200078e0252 */
[----:B------:R-:W-:-:S03]  /*2190*/  PRMT R110, RZ, 0x7610, R110 ;  /* 0x00007610ff6e7816 */ /* 0x000fc6000000006e */
[----:B------:R-:W-:Y:S01]  /*21a0*/  IMAD.WIDE R88, R26, 0x2, R84 ;  /* 0x000000021a587825 */ /* 0x000fe200078e0254 */
[----:B------:R0:W5:Y:S04]  /*21b0*/  @!P2 LDG.E.U16 R109, [R86.64] ;  /* 0x00000006566da981 */ /* 0x000168000c1e1500 */
[----:B------:R1:W5:Y:S01]  /*21c0*/  @!P2 LDG.E.U16 R110, [R88.64] ;  /* 0x00000006586ea981 */ /* 0x000362000c1e1500 */
[----:B0-----:R-:W-:Y:S02]  /*21d0*/  IMAD.MOV.U32 R86, RZ, RZ, R112 ;  /* 0x000000ffff567224 */ /* 0x001fe400078e0070 */
[--C-:B------:R-:W-:Y:S01]  /*21e0*/  IMAD.MOV.U32 R87, RZ, RZ, R111.reuse ;  /* 0x000000ffff577224 */ /* 0x100fe200078e006f */
[----:B------:R-:W-:-:S03]  /*21f0*/  PRMT R111, RZ, 0x7610, R111 ;  /* 0x00007610ff6f7816 */ /* 0x000fc6000000006f */
[----:B-1----:R-:W-:Y:S01]  /*2200*/  IMAD.WIDE R88, R26, 0x2, R86 ;  /* 0x000000021a587825 */ /* 0x002fe200078e0256 */
[----:B------:R-:W-:-:S04]  /*2210*/  PRMT R112, RZ, 0x7610, R112 ;  /* 0x00007610ff707816 */ /* 0x000fc80000000070 */
[----:B------:R0:W5:Y:S02]  /*2220*/  @!P2 LDG.E.U16 R111, [R88.64] ;  /* 0x00000006586fa981 */ /* 0x000164000c1e1500 */
[----:B0-----:R-:W-:Y:S02]  /*2230*/  IMAD.MOV.U32 R88, RZ, RZ, R90 ;  /* 0x000000ffff587224 */ /* 0x001fe400078e005a */
[----:B------:R-:W-:-:S04]  /*2240*/  IMAD.MOV.U32 R89, RZ, RZ, R91 ;  /* 0x000000ffff597224 */ /* 0x000fc800078e005b */
[----:B------:R-:W-:-:S05]  /*2250*/  IMAD.WIDE R90, R26, 0x2, R88 ;  /* 0x000000021a5a7825 */ /* 0x000fca00078e0258 */
[----:B------:R0:W5:Y:S01]  /*2260*/  @!P2 LDG.E.U16 R112, [R90.64] ;  /* 0x000000065a70a981 */ /* 0x000162000c1e1500 */
[----:B------:R-:W-:Y:S01]  /*2270*/  LOP3.LUT R95, R95, R94, RZ, 0x3c, !PT ;  /* 0x0000005e5f5f7212 */ /* 0x000fe200078e3cff */
[----:B0-----:R-:W-:Y:S02]  /*2280*/  IMAD.MOV.U32 R90, RZ, RZ, R113 ;  /* 0x000000ffff5a7224 */ /* 0x001fe400078e0071 */
[----:B------:R-:W-:Y:S01]  /*2290*/  IMAD.MOV.U32 R91, RZ, RZ, R115 ;  /* 0x000000ffff5b7224 */ /* 0x000fe200078e0073 */
[----:B------:R-:W-:-:S03]  /*22a0*/  PRMT R113, RZ, 0x7610, R113 ;  /* 0x00007610ff717816 */ /* 0x000fc60000000071 */
[C---:B------:R-:W-:Y:S01]  /*22b0*/  IMAD.WIDE R116, R26.reuse, 0x2, R90 ;  /* 0x000000021a747825 */ /* 0x040fe200078e025a */
[C---:B------:R-:W-:Y:S02]  /*22c0*/  LOP3.LUT R94, R95.reuse, R94, RZ, 0x3c, !PT ;  /* 0x0000005e5f5e7212 */ /* 0x040fe400078e3cff */
[----:B------:R-:W-:Y:S02]  /*22d0*/  PRMT R115, RZ, 0x7610, R115 ;  /* 0x00007610ff737816 */ /* 0x000fe40000000073 */
[----:B------:R0:W5:Y:S01]  /*22e0*/  @!P2 LDG.E.U16 R113, [R116.64] ;  /* 0x000000067471a981 */ /* 0x000162000c1e1500 */
[----:B------:R-:W-:Y:S01]  /*22f0*/  LOP3.LUT R95, R95, R94, RZ, 0x3c, !PT ;  /* 0x0000005e5f5f7212 */ /* 0x000fe200078e3cff */
[----:B0-----:R-:W-:-:S05]  /*2300*/  IMAD.WIDE R116, R26, 0x2, R92 ;  /* 0x000000021a747825 */ /* 0x001fca00078e025c */
[----:B------:R0:W5:Y:S01]  /*2310*/  @!P2 LDG.E.U16 R115, [R116.64] ;  /* 0x000000067473a981 */ /* 0x000162000c1e1500 */
[----:B------:R-:W-:Y:S01]  /*2320*/  IMAD.WIDE R118, R26, 0x2, R94 ;  /* 0x000000021a767825 */ /* 0x000fe200078e025e */
[----:B0-----:R-:W-:Y:S02]  /*2330*/  PRMT R116, RZ, 0x7610, R116 ;  /* 0x00007610ff747816 */ /* 0x001fe40000000074 */
[----:B------:R-:W-:-:S04]  /*2340*/  PRMT R117, RZ, 0x7610, R117 ;  /* 0x00007610ff757816 */ /* 0x000fc80000000075 */
[----:B------:R0:W5:Y:S01]  /*2350*/  @!P2 LDG.E.U16 R116, [R118.64] ;  /* 0x000000067674a981 */ /* 0x000162000c1e1500 */
[----:B------:R-:W-:Y:S02]  /*2360*/  PRMT R120, RZ, 0x7610, R120 ;  /* 0x00007610ff787816 */ /* 0x000fe40000000078 */
[----:B------:R-:W-:Y:S01]  /*2370*/  LOP3.LUT R105, R105, R104, RZ, 0x3c, !PT ;  /* 0x0000006869697212 */ /* 0x000fe200078e3cff */
[----:B0-----:R-:W-:-:S03]  /*2380*/  IMAD.WIDE R118, R26, 0x2, R98 ;  /* 0x000000021a767825 */ /* 0x001fc600078e0262 */
[C---:B------:R-:W-:Y:S02]  /*2390*/  LOP3.LUT R104, R105.reuse, R104, RZ, 0x3c, !PT ;  /* 0x0000006869687212 */ /* 0x040fe400078e3cff */
[----:B------:R0:W5:Y:S01]  /*23a0*/  @!P2 LDG.E.U16 R117, [R118.64] ;  /* 0x000000067675a981 */ /* 0x000162000c1e1500 */
[----:B------:R-:W-:Y:S02]  /*23b0*/  PRMT R122, RZ, 0x7610, R122 ;  /* 0x00007610ff7a7816 */ /* 0x000fe4000000007a */
[----:B------:R-:W-:Y:S01]  /*23c0*/  LOP3.LUT R105, R105, R104, RZ, 0x3c, !PT ;  /* 0x0000006869697212 */ /* 0x000fe200078e3cff */
[----:B0-----:R-:W-:-:S05]  /*23d0*/  IMAD.WIDE R118, R26, 0x2, R100 ;  /* 0x000000021a767825 */ /* 0x001fca00078e0264 */
[----:B------:R0:W5:Y:S01]  /*23e0*/  @!P2 LDG.E.U16 R120, [R118.64] ;  /* 0x000000067678a981 */ /* 0x000162000c1e1500 */
[----:B------:R-:W-:Y:S01]  /*23f0*/  PRMT R121, RZ, 0x7610, R121 ;  /* 0x00007610ff797816 */ /* 0x000fe20000000079 */
[----:B0-----:R-:W-:-:S05]  /*2400*/  IMAD.WIDE R118, R26, 0x2, R102 ;  /* 0x000000021a767825 */ /* 0x001fca00078e0266 */
[----:B------:R0:W5:Y:S02]  /*2410*/  @!P2 LDG.E.U16 R122, [R118.64] ;  /* 0x00000006767aa981 */ /* 0x000164000c1e1500 */
[----:B0-----:R-:W-:-:S05]  /*2420*/  IMAD.WIDE R118, R26, 0x2, R104 ;  /* 0x000000021a767825 */ /* 0x001fca00078e0268 */
[----:B------:R-:W5:Y:S04]  /*2430*/  @!P2 LDG.E.U16 R121, [R118.64] ;  /* 0x000000067679a981 */ /* 0x000f68000c1e1500 */
[----:B--2---:R-:W-:Y:S04]  /*2440*/  STS.U16 [R4], R114 ;  /* 0x0000007204007388 */ /* 0x004fe80000000400 */
[----:B---3--:R-:W-:Y:S04]  /*2450*/  STS.U16 [R4+0x200], R28 ;  /* 0x0002001c04007388 */ /* 0x008fe80000000400 */
[----:B----4-:R-:W-:Y:S04]  /*2460*/  STS.U16 [R4+0x400], R29 ;  /* 0x0004001d04007388 */ /* 0x010fe80000000400 */
[----:B-----5:R-:W-:Y:S04]  /*2470*/  STS.U16 [R4+0x600], R30 ;  /* 0x0006001e04007388 */ /* 0x020fe80000000400 */
[----:B------:R-:W-:Y:S04]  /*2480*/  STS.U16 [R4+0x800], R31 ;  /* 0x0008001f04007388 */ /* 0x000fe80000000400 */
        /* <DEDUP_REMOVED lines=27> */
[----:B------:R-:W-:Y:S06]  /*2640*/  BAR.SYNC.DEFER_BLOCKING 0x0 ;  /* 0x0000000000007b1d */ /* 0x000fec0000010000 */
[----:B------:R-:W-:Y:S04]  /*2650*/  LDSM.16.MT88.4 R28, [R0] ;  /* 0x00000000001c783b */ /* 0x000fe80000004200 */
[----:B------:R-:W0:Y:S04]  /*2660*/  LDSM.16.M88.4 R36, [R2+0x2000] ;  /* 0x002000000224783b */ /* 0x000e280000000200 */
[----:B------:R-:W1:Y:S04]  /*2670*/  LDSM.16.MT88.4 R40, [R0+0x400] ;  /* 0x000400000028783b */ /* 0x000e680000004200 */
[----:B------:R-:W-:Y:S01]  /*2680*/  LDSM.16.M88.4 R32, [R65+0x2000] ;  /* 0x002000004120783b */ /* 0x000fe20000000200 */
[----:B0-----:R-:W-:Y:S03]  /*2690*/  HMMA.16816.F32.BF16 R44, R28, R36, R44 ;  /* 0x000000241c2c723c */ /* 0x001fe6000004182c */
[----:B------:R-:W0:Y:S11]  /*26a0*/  LDSM.16.MT88.4 R28, [R0+0x800] ;  /* 0x00080000001c783b */ /* 0x000e360000004200 */
[----:B------:R-:W-:Y:S10]  /*26b0*/  @!UPT UIADD3 URZ, URZ, URZ, URZ ;  /* 0x0000003f3f3ff290 */ /* 0x000ff4000fffe03f */
[----:B-1----:R-:W-:Y:S01]  /*26c0*/  HMMA.16816.F32.BF16 R44, R40, R38, R44 ;  /* 0x00000026282c723c */ /* 0x002fe2000004182c */
[----:B------:R-:W1:Y:S04]  /*26d0*/  LDSM.16.MT88.4 R36, [R0+0xc00] ;  /* 0x000c00000024783b */ /* 0x000e680000004200 */
[----:B------:R-:W-:Y:S11]  /*26e0*/  LDSM.16.M88.4 R40, [R2+0x2080] ;  /* 0x002080000228783b */ /* 0x000ff60000000200 */
[----:B------:R-:W-:Y:S08]  /*26f0*/  @!UPT UIADD3 URZ, URZ, URZ, URZ ;  /* 0x0000003f3f3ff290 */ /* 0x000ff0000fffe03f */
[----:B0-----:R-:W-:Y:S01]  /*2700*/  HMMA.16816.F32.BF16 R44, R28, R32, R44 ;  /* 0x000000201c2c723c */ /* 0x001fe2000004182c */
[----:B------:R-:W0:Y:S11]  /*2710*/  LDSM.16.MT88.4 R28, [R0+0x1000] ;  /* 0x00100000001c783b */ /* 0x000e360000004200 */
[----:B------:R-:W-:Y:S11]  /*2720*/  @!UPT UIADD3 URZ, URZ, URZ, URZ ;  /* 0x0000003f3f3ff290 */ /* 0x000ff6000fffe03f */
[----:B------:R-:W-:Y:S01]  /*2730*/  @!UPT UIADD3 URZ, URZ, URZ, URZ ;  /* 0x0000003f3f3ff290 */ /* 0x000fe2000fffe03f */
        /* <DEDUP_REMOVED lines=9> */
[----:B------:R-:W1:Y:S01]  /*27d0*/  LDSM.16.MT88.4 R32, [R0+0x1c00] ;  /* 0x001c00000020783b */ /* 0x000e620000004200 */
[----:B------:R-:W-:-:S04]  /*27e0*/  IADD3 R61, R61, -0x1, RZ ;  /* 0xffffffff3d3d7810 */ /* 0x000fc80007ffe0ff */
[----:B------:R-:W-:Y:S11]  /*27f0*/  ISETP.NE.U32.AND P1, PT, R61, RZ, PT ;  /* 0x000000ff3d00720c */ /* 0x000ff60003f25070 */
[----:B------:R-:W-:Y:S07]  /*2800*/  @!UPT UIADD3 URZ, URZ, URZ, URZ ;  /* 0x0000003f3f3ff290 */ /* 0x000fee000fffe03f */
[----:B0-----:R-:W-:Y:S01]  /*2810*/  HMMA.16816.F32.BF16 R28, R36, R44, R28 ;  /* 0x0000002c241c723c */ /* 0x001fe2000004181c */
[----:B------:R-:W-:-:S04]  /*2820*/  IMAD.WIDE R90, R24, 0x2, R90 ;  /* 0x00000002185a7825 */ /* 0x000fc800078e025a */
[----:B------:R-:W-:Y:S01]  /*2830*/  IMAD.WIDE R88, R24, 0x2, R88 ;  /* 0x0000000218587825 */ /* 0x000fe200078e0258 */
[----:B------:R-:W-:-:S03]  /*2840*/  UIADD3 UR4, UR4, -0x80, URZ ;  /* 0xffffff8004047890 */ /* 0x000fc6000fffe03f */
[----:B------:R-:W-:-:S04]  /*2850*/  IMAD.WIDE R84, R24, 0x2, R84 ;  /* 0x0000000218547825 */ /* 0x000fc800078e0254 */
[----:B------:R-:W-:-:S04]  /*2860*/  IMAD.WIDE R82, R24, 0x2, R82 ;  /* 0x0000000218527825 */ /* 0x000fc800078e0252 */
[----:B------:R-:W-:-:S04]  /*2870*/  IMAD.WIDE R86, R24, 0x2, R86 ;  /* 0x0000000218567825 */ /* 0x000fc800078e0256 */
[----:B------:R-:W-:-:S04]  /*2880*/  IMAD.WIDE R78, R24, 0x2, R78 ;  /* 0x00000002184e7825 */ /* 0x000fc800078e024e */
[C---:B------:R-:W-:Y:S01]  /*2890*/  IMAD.WIDE R76, R24.reuse, 0x2, R76 ;  /* 0x00000002184c7825 */ /* 0x040fe200078e024c */
[----:B-1----:R-:W-:Y:S03]  /*28a0*/  HMMA.16816.F32.BF16 R44, R32, R46, R28 ;  /* 0x0000002e202c723c */ /* 0x002fe6000004181c */
[----:B------:R-:W-:-:S04]  /*28b0*/  IMAD.WIDE R40, R24, 0x2, R104 ;  /* 0x0000000218287825 */ /* 0x000fc800078e0268 */
[----:B------:R-:W-:-:S04]  /*28c0*/  IMAD.WIDE R36, R24, 0x2, R94 ;  /* 0x0000000218247825 */ /* 0x000fc800078e025e */
[----:B------:R-:W-:Y:S02]  /*28d0*/  IMAD.MOV.U32 R113, RZ, RZ, R90 ;  /* 0x000000ffff717224 */ /* 0x000fe400078e005a */
[----:B------:R-:W-:Y:S02]  /*28e0*/  IMAD.MOV.U32 R115, RZ, RZ, R91 ;  /* 0x000000ffff737224 */ /* 0x000fe400078e005b */
[----:B------:R-:W-:-:S04]  /*28f0*/  IMAD.WIDE R80, R24, 0x2, R80 ;  /* 0x0000000218507825 */ /* 0x000fc800078e0250 */
[----:B------:R-:W-:-:S04]  /*2900*/  IMAD.WIDE R74, R24, 0x2, R74 ;  /* 0x00000002184a7825 */ /* 0x000fc800078e024a */
[----:B------:R-:W-:-:S04]  /*2910*/  IMAD.WIDE R72, R24, 0x2, R72 ;  /* 0x0000000218487825 */ /* 0x000fc800078e0248 */
[----:B------:R-:W-:Y:S02]  /*2920*/  IMAD.MOV.U32 R90, RZ, RZ, R88 ;  /* 0x000000ffff5a7224 */ /* 0x000fe400078e0058 */
[----:B------:R-:W-:Y:S02]  /*2930*/  IMAD.MOV.U32 R91, RZ, RZ, R89 ;  /* 0x000000ffff5b7224 */ /* 0x000fe400078e0059 */
[----:B------:R-:W-:Y:S02]  /*2940*/  IMAD.MOV.U32 R109, RZ, RZ, R84 ;  /* 0x000000ffff6d7224 */ /* 0x000fe400078e0054 */
[----:B------:R-:W-:Y:S02]  /*2950*/  IMAD.MOV.U32 R88, RZ, RZ, R82 ;  /* 0x000000ffff587224 */ /* 0x000fe400078e0052 */
[----:B------:R-:W-:Y:S02]  /*2960*/  IMAD.MOV.U32 R89, RZ, RZ, R83 ;  /* 0x000000ffff597224 */ /* 0x000fe400078e0053 */
[----:B------:R-:W-:-:S02]  /*2970*/  IMAD.MOV.U32 R112, RZ, RZ, R86 ;  /* 0x000000ffff707224 */ /* 0x000fc400078e0056 */
[----:B------:R-:W-:Y:S02]  /*2980*/  IMAD.MOV.U32 R111, RZ, RZ, R87 ;  /* 0x000000ffff6f7224 */ /* 0x000fe400078e0057 */
[----:B------:R-:W-:Y:S02]  /*2990*/  IMAD.MOV.U32 R110, RZ, RZ, R85 ;  /* 0x000000ffff6e7224 */ /* 0x000fe400078e0055 */
[----:B------:R-:W-:Y:S02]  /*29a0*/  IMAD.MOV.U32 R84, RZ, RZ, R78 ;  /* 0x000000ffff547224 */ /* 0x000fe400078e004e */
[----:B------:R-:W-:Y:S02]  /*29b0*/  IMAD.MOV.U32 R82, RZ, RZ, R76 ;  /* 0x000000ffff527224 */ /* 0x000fe400078e004c */
[----:B------:R-:W-:Y:S02]  /*29c0*/  IMAD.MOV.U32 R83, RZ, RZ, R77 ;  /* 0x000000ffff537224 */ /* 0x000fe400078e004d */
[----:B------:R-:W-:-:S04]  /*29d0*/  IMAD.WIDE R102, R24, 0x2, R102 ;  /* 0x0000000218667825 */ /* 0x000fc800078e0266 */
[----:B------:R-:W-:-:S04]  /*29e0*/  IMAD.WIDE R100, R24, 0x2, R100 ;  /* 0x0000000218647825 */ /* 0x000fc800078e0264 */
[----:B------:R-:W-:Y:S02]  /*29f0*/  IMAD.MOV.U32 R105, RZ, RZ, R40 ;  /* 0x000000ffff697224 */ /* 0x000fe400078e0028 */
[----:B------:R-:W-:Y:S02]  /*2a00*/  IMAD.MOV.U32 R104, RZ, RZ, R41 ;  /* 0x000000ffff687224 */ /* 0x000fe400078e0029 */
[----:B------:R-:W-:-:S04]  /*2a10*/  IMAD.WIDE R98, R24, 0x2, R98 ;  /* 0x0000000218627825 */ /* 0x000fc800078e0262 */
[----:B------:R-:W-:-:S04]  /*2a20*/  IMAD.WIDE R92, R24, 0x2, R92 ;  /* 0x00000002185c7825 */ /* 0x000fc800078e025c */
[----:B------:R-:W-:Y:S02]  /*2a30*/  IMAD.MOV.U32 R95, RZ, RZ, R36 ;  /* 0x000000ffff5f7224 */ /* 0x000fe400078e0024 */
[----:B------:R-:W-:Y:S02]  /*2a40*/  IMAD.MOV.U32 R94, RZ, RZ, R37 ;  /* 0x000000ffff5e7224 */ /* 0x000fe400078e0025 */
[----:B------:R-:W-:Y:S02]  /*2a50*/  IMAD.MOV.U32 R87, RZ, RZ, R80 ;  /* 0x000000ffff577224 */ /* 0x000fe400078e0050 */
[----:B------:R-:W-:Y:S02]  /*2a60*/  IMAD.MOV.U32 R86, RZ, RZ, R81 ;  /* 0x000000ffff567224 */ /* 0x000fe400078e0051 */
[----:B------:R-:W-:Y:S02]  /*2a70*/  IMAD.MOV.U32 R85, RZ, RZ, R79 ;  /* 0x000000ffff557224 */ /* 0x000fe400078e004f */
[----:B------:R-:W-:-:S04]  /*2a80*/  IMAD.WIDE R96, R25, 0x2, R96 ;  /* 0x0000000219607825 */ /* 0x000fc800078e0260 */
[----:B------:R-:W-:Y:S02]  /*2a90*/  IMAD.MOV.U32 R78, RZ, RZ, R74 ;  /* 0x000000ffff4e7224 */ /* 0x000fe400078e004a */
[----:B------:R-:W-:Y:S02]  /*2aa0*/  IMAD.MOV.U32 R77, RZ, RZ, R75 ;  /* 0x000000ffff4d7224 */ /* 0x000fe400078e004b */
[----:B------:R-:W-:Y:S02]  /*2ab0*/  IMAD.MOV.U32 R71, RZ, RZ, R72 ;  /* 0x000000ffff477224 */ /* 0x000fe400078e0048 */
[----:B------:R-:W-:Y:S01]  /*2ac0*/  IMAD.MOV.U32 R76, RZ, RZ, R73 ;  /* 0x000000ffff4c7224 */ /* 0x000fe200078e0049 */
[----:B------:R-:W-:Y:S05]  /*2ad0*/  @P1 BRA `(.L_x_1) ;  /* 0xfffff0a000001947 */ /* 0x000fea000383ffff */
[----:B------:R-:W-:Y:S02]  /*2ae0*/  F2FP.BF16.PACK_AB R46, R47, R46 ;  /* 0x0000002e2f2e723e */ /* 0x000fe400000010ff */
[----:B------:R-:W-:Y:S02]  /*2af0*/  F2FP.BF16.PACK_AB R44, R45, R44 ;  /* 0x0000002c2d2c723e */ /* 0x000fe400000010ff */
.L_x_0:
[----:B------:R-:W-:Y:S01]  /*2b00*/  BAR.SYNC.DEFER_BLOCKING 0x0 ;  /* 0x0000000000007b1d */ /* 0x000fe20000010000 */
[----:B------:R-:W-:Y:S01]  /*2b10*/  LOP3.LUT R3, R8, 0x60, RZ, 0xc0, !PT ;  /* 0x0000006008037812 */ /* 0x000fe200078ec0ff */
[----:B------:R-:W-:Y:S01]  /*2b20*/  IMAD.SHL.U32 R5, R10, 0x4, RZ ;  /* 0x000000040a057824 */ /* 0x000fe200078e00ff */
[----:B------:R-:W-:Y:S01]  /*2b30*/  SHF.R.U32.HI R0, RZ, 0x4, R10 ;  /* 0x00000004ff007819 */ /* 0x000fe2000001160a */
[----:B------:R-:W-:Y:S01]  /*2b40*/  IMAD.IADD R67, R67, 0x1, R6 ;  /* 0x0000000143437824 */ /* 0x000fe200078e0206 */
[----:B------:R-:W-:-:S02]  /*2b50*/  LOP3.LUT R8, R7, 0x600, RZ, 0xc0, !PT ;  /* 0x0000060007087812 */ /* 0x000fc400078ec0ff */
[--C-:B------:R-:W-:Y:S02]  /*2b60*/  LOP3.LUT R4, R3, 0x1c, R10.reuse, 0xf8, !PT ;  /* 0x0000001c03047812 */ /* 0x100fe400078ef80a */
[----:B------:R-:W-:Y:S02]  /*2b70*/  SEL R2, RZ, 0x440, !P0 ;  /* 0x00000440ff027807 */ /* 0x000fe40004000000 */
[--C-:B------:R-:W-:Y:S02]  /*2b80*/  LOP3.LUT R3, R0, 0x102, R5.reuse, 0xc8, !PT ;  /* 0x0000010200037812 */ /* 0x100fe400078ec805 */
[----:B------:R-:W-:Y:S02]  /*2b90*/  LOP3.LUT R5, R8, 0xfc, R5, 0xf8, !PT ;  /* 0x000000fc08057812 */ /* 0x000fe400078ef805 */
[----:B------:R-:W-:Y:S02]  /*2ba0*/  SHF.R.U32.HI R10, RZ, 0x1, R10 ;  /* 0x00000001ff0a7819 */ /* 0x000fe4000001160a */
[----:B------:R-:W-:-:S02]  /*2bb0*/  LOP3.LUT R3, R3, R4, R2, 0xf6, !PT ;  /* 0x0000000403037212 */ /* 0x000fc400078ef602 */
[----:B------:R-:W-:Y:S02]  /*2bc0*/  LOP3.LUT R10, R5, 0x60, R10, 0x78, !PT ;  /* 0x00000060050a7812 */ /* 0x000fe400078e780a */
[----:B------:R-:W-:Y:S02]  /*2bd0*/  PRMT R5, R44, 0x7632, R5 ;  /* 0x000076322c057816 */ /* 0x000fe40000000005 */
[----:B------:R-:W-:Y:S01]  /*2be0*/  LOP3.LUT R4, R3, 0x20, RZ, 0x3c, !PT ;  /* 0x0000002003047812 */ /* 0x000fe200078e3cff */
[----:B------:R-:W-:Y:S01]  /*2bf0*/  STS.U16 [R3], R44 ;  /* 0x0000002c03007388 */ /* 0x000fe20000000400 */
[----:B------:R-:W-:Y:S02]  /*2c00*/  PRMT R7, R46, 0x7632, R7 ;  /* 0x000076322e077816 */ /* 0x000fe40000000007 */
[C---:B------:R-:W-:Y:S01]  /*2c10*/  ISETP.GE.AND P0, PT, R9.reuse, c[0x0][0x178], PT ;  /* 0x00005e0009007a0c */ /* 0x040fe20003f06270 */
[----:B------:R0:W-:Y:S01]  /*2c20*/  STS.U16 [R3+0x80], R5 ;  /* 0x0000800503007388 */ /* 0x0001e20000000400 */
[C---:B------:R-:W-:Y:S01]  /*2c30*/  LOP3.LUT R2, R6.reuse, R70, RZ, 0xfc, !PT ;  /* 0x0000004606027212 */ /* 0x040fe200078efcff */
[----:B------:R-:W-:Y:S01]  /*2c40*/  IMAD R9, R9, c[0x0][0x194], RZ ;  /* 0x0000650009097a24 */ /* 0x000fe200078e02ff */
[C-C-:B------:R-:W-:Y:S01]  /*2c50*/  LOP3.LUT R0, R6.reuse, 0x10, R70.reuse, 0xfe, !PT ;  /* 0x0000001006007812 */ /* 0x140fe200078efe46 */
[----:B------:R-:W-:Y:S01]  /*2c60*/  STS.U16 [R4+0x200], R46 ;  /* 0x0002002e04007388 */ /* 0x000fe20000000400 */
[----:B------:R-:W-:-:S02]  /*2c70*/  LOP3.LUT R6, R6, 0x8, R70, 0xfe, !PT ;  /* 0x0000000806067812 */ /* 0x000fc400078efe46 */
[----:B------:R-:W-:Y:S01]  /*2c80*/  ISETP.LT.AND P1, PT, R0, c[0x0][0x17c], !P0 ;  /* 0x00005f0000007a0c */ /* 0x000fe20004721270 */
[----:B------:R1:W-:Y:S04]  /*2c90*/  STS.U16 [R4+0x280], R7 ;  /* 0x0002800704007388 */ /* 0x0003e80000000400 */
[----:B------:R-:W-:Y:S01]  /*2ca0*/  BAR.SYNC.DEFER_BLOCKING 0x0 ;  /* 0x0000000000007b1d */ /* 0x000fe20000010000 */
[----:B0-----:R-:W-:Y:S01]  /*2cb0*/  IMAD R3, R2, c[0x0][0x198], RZ ;  /* 0x0000660002037a24 */ /* 0x001fe200078e02ff */
[----:B------:R-:W-:Y:S01]  /*2cc0*/  LEA R8, P4, R9, c[0x0][0x170], 0x1 ;  /* 0x00005c0009087a11 */ /* 0x000fe200078808ff */
[----:B------:R-:W-:Y:S01]  /*2cd0*/  IMAD R0, R0, c[0x0][0x198], RZ ;  /* 0x0000660000007a24 */ /* 0x000fe200078e02ff */
[----:B------:R-:W-:Y:S01]  /*2ce0*/  ISETP.LT.AND P3, PT, R2, c[0x0][0x17c], !P0 ;  /* 0x00005f0002007a0c */ /* 0x000fe20004761270 */
[C---:B------:R-:W-:Y:S01]  /*2cf0*/  IMAD R5, R6.reuse, c[0x0][0x198], RZ ;  /* 0x0000660006057a24 */ /* 0x040fe200078e02ff */
[----:B------:R-:W-:-:S02]  /*2d00*/  ISETP.LT.AND P2, PT, R6, c[0x0][0x17c], !P0 ;  /* 0x00005f0006007a0c */ /* 0x000fc40004741270 */
[----:B------:R-:W-:Y:S02]  /*2d10*/  LEA.HI.X.SX32 R9, R9, c[0x0][0x174], 0x1, P4 ;  /* 0x00005d0009097a11 */ /* 0x000fe400020f0eff */
[----:B------:R-:W-:Y:S02]  /*2d20*/  ISETP.LT.AND P0, PT, R67, c[0x0][0x17c], !P0 ;  /* 0x00005f0043007a0c */ /* 0x000fe40004701270 */
[-C--:B------:R-:W-:Y:S02]  /*2d30*/  LEA R2, P4, R3, R8.reuse, 0x1 ;  /* 0x0000000803027211 */ /* 0x080fe400078808ff */
[-C--:B------:R-:W-:Y:S02]  /*2d40*/  LEA R6, P5, R0, R8.reuse, 0x1 ;  /* 0x0000000800067211 */ /* 0x080fe400078a08ff */
[----:B-1----:R-:W-:Y:S02]  /*2d50*/  LEA R4, P6, R5, R8, 0x1 ;  /* 0x0000000805047211 */ /* 0x002fe400078c08ff */
[----:B------:R-:W-:-:S02]  /*2d60*/  LEA.HI.X.SX32 R3, R3, R9, 0x1, P4 ;  /* 0x0000000903037211 */ /* 0x000fc400020f0eff */
[-C--:B------:R-:W-:Y:S02]  /*2d70*/  LEA.HI.X.SX32 R7, R0, R9.reuse, 0x1, P5 ;  /* 0x0000000900077211 */ /* 0x080fe400028f0eff */
[----:B------:R-:W-:Y:S01]  /*2d80*/  LEA.HI.X.SX32 R5, R5, R9, 0x1, P6 ;  /* 0x0000000905057211 */ /* 0x000fe200030f0eff */
[----:B------:R-:W0:Y:S04]  /*2d90*/  LDS R11, [R10] ;  /* 0x000000000a0b7984 */ /* 0x000e280000000800 */
[----:B------:R1:W2:Y:S02]  /*2da0*/  LDS R13, [R10+0x100] ;  /* 0x000100000a0d7984 */ /* 0x0002a40000000800 */
[----:B-1----:R-:W-:-:S05]  /*2db0*/  IMAD R10, R67, c[0x0][0x198], RZ ;  /* 0x00006600430a7a24 */ /* 0x002fca00078e02ff */
[----:B------:R-:W-:-:S04]  /*2dc0*/  LEA R8, P4, R10, R8, 0x1 ;  /* 0x000000080a087211 */ /* 0x000fc800078808ff */
[----:B------:R-:W-:Y:S02]  /*2dd0*/  LEA.HI.X.SX32 R9, R10, R9, 0x1, P4 ;  /* 0x000000090a097211 */ /* 0x000fe400020f0eff */
[----:B0-----:R-:W-:Y:S01]  /*2de0*/  PRMT R0, R11, 0x7632, R0 ;  /* 0x000076320b007816 */ /* 0x001fe20000000000 */
[----:B------:R0:W-:Y:S04]  /*2df0*/  @P3 STG.E.U16 [R2.64], R11 ;  /* 0x0000000b02003986 */ /* 0x0001e8000c101506 */
[----:B------:R0:W-:Y:S04]  /*2e00*/  @P2 STG.E.U16 [R4.64], R0 ;  /* 0x0000000004002986 */ /* 0x0001e8000c101506 */
[----:B--2---:R0:W-:Y:S01]  /*2e10*/  @P1 STG.E.U16 [R6.64], R13 ;  /* 0x0000000d06001986 */ /* 0x0041e2000c101506 */
[----:B------:R-:W-:Y:S05]  /*2e20*/  @!P0 EXIT ;  /* 0x000000000000894d */ /* 0x000fea0003800000 */
[----:B0-----:R-:W-:-:S05]  /*2e30*/  PRMT R4, R13, 0x7632, R4 ;  /* 0x000076320d047816 */ /* 0x001fca0000000004 */
[----:B------:R-:W-:Y:S01]  /*2e40*/  STG.E.U16 [R8.64], R4 ;  /* 0x0000000408007986 */ /* 0x000fe2000c101506 */
[----:B------:R-:W-:Y:S05]  /*2e50*/  EXIT ;  /* 0x000000000000794d */ /* 0x000fea0003800000 */
.L_x_2:
[----:B------:R-:W-:-:S00]  /*2e60*/  BRA `(.L_x_2) ;  /* 0xfffffff000007947 */ /* 0x000fc0000383ffff */
[----:B------:R-:W-:-:S00]  /*2e70*/  NOP ;  /* 0x0000000000007918 */ /* 0x000fc00000000000 */
        /* <DEDUP_REMOVED lines=8> */
.L_x_3:


//--------------------- .nv.shared.matmul_kernel  --------------------------
	.section	.nv.shared.matmul_kernel,"aw",@nobits
	.sectionflags	@""
	.align	16
